//
// Generated by NVIDIA NVVM Compiler
//
// Compiler Build ID: CL-36424714
// Cuda compilation tools, release 13.0, V13.0.88
// Based on NVVM 20.0.0
//

.version 9.0
.target sm_100
.address_size 64

	// .globl	_Z12LinearKernelPfS_S_S_ii
.extern .shared .align 16 .b8 exp_sums[];

.visible .entry _Z12LinearKernelPfS_S_S_ii(
	.param .u64 .ptr .align 1 _Z12LinearKernelPfS_S_S_ii_param_0,
	.param .u64 .ptr .align 1 _Z12LinearKernelPfS_S_S_ii_param_1,
	.param .u64 .ptr .align 1 _Z12LinearKernelPfS_S_S_ii_param_2,
	.param .u64 .ptr .align 1 _Z12LinearKernelPfS_S_S_ii_param_3,
	.param .u32 _Z12LinearKernelPfS_S_S_ii_param_4,
	.param .u32 _Z12LinearKernelPfS_S_S_ii_param_5
)
{
	.reg .pred 	%p<11>;
	.reg .b32 	%r<38>;
	.reg .b32 	%f<110>;
	.reg .b64 	%rd<62>;

	ld.param.u64 	%rd11, [_Z12LinearKernelPfS_S_S_ii_param_0];
	ld.param.u64 	%rd12, [_Z12LinearKernelPfS_S_S_ii_param_1];
	ld.param.u64 	%rd9, [_Z12LinearKernelPfS_S_S_ii_param_2];
	ld.param.u64 	%rd10, [_Z12LinearKernelPfS_S_S_ii_param_3];
	ld.param.u32 	%r23, [_Z12LinearKernelPfS_S_S_ii_param_4];
	ld.param.u32 	%r24, [_Z12LinearKernelPfS_S_S_ii_param_5];
	cvta.to.global.u64 	%rd1, %rd12;
	cvta.to.global.u64 	%rd2, %rd11;
	mov.u32 	%r25, %ctaid.x;
	mov.u32 	%r26, %ntid.x;
	mov.u32 	%r27, %tid.x;
	mad.lo.s32 	%r1, %r25, %r26, %r27;
	setp.ge.s32 	%p1, %r1, %r24;
	@%p1 bra 	$L__BB0_15;
	cvta.to.global.u64 	%rd13, %rd9;
	mul.wide.s32 	%rd14, %r1, 4;
	add.s64 	%rd15, %rd13, %rd14;
	ld.global.f32 	%f109, [%rd15];
	setp.lt.s32 	%p2, %r23, 1;
	@%p2 bra 	$L__BB0_14;
	and.b32  	%r2, %r23, 15;
	setp.lt.u32 	%p3, %r23, 16;
	mov.b32 	%r34, 0;
	@%p3 bra 	$L__BB0_5;
	and.b32  	%r34, %r23, 2147483632;
	neg.s32 	%r32, %r34;
	shl.b32 	%r5, %r24, 4;
	add.s64 	%rd60, %rd2, 32;
	mul.wide.s32 	%rd18, %r24, 4;
	mov.u32 	%r31, %r1;
$L__BB0_4:
	.pragma "nounroll";
	ld.global.f32 	%f16, [%rd60+-32];
	mul.wide.s32 	%rd16, %r31, 4;
	add.s64 	%rd17, %rd1, %rd16;
	ld.global.f32 	%f17, [%rd17];
	fma.rn.f32 	%f18, %f16, %f17, %f109;
	ld.global.f32 	%f19, [%rd60+-28];
	add.s64 	%rd19, %rd17, %rd18;
	ld.global.f32 	%f20, [%rd19];
	fma.rn.f32 	%f21, %f19, %f20, %f18;
	ld.global.f32 	%f22, [%rd60+-24];
	add.s64 	%rd20, %rd19, %rd18;
	ld.global.f32 	%f23, [%rd20];
	fma.rn.f32 	%f24, %f22, %f23, %f21;
	ld.global.f32 	%f25, [%rd60+-20];
	add.s64 	%rd21, %rd20, %rd18;
	ld.global.f32 	%f26, [%rd21];
	fma.rn.f32 	%f27, %f25, %f26, %f24;
	ld.global.f32 	%f28, [%rd60+-16];
	add.s64 	%rd22, %rd21, %rd18;
	ld.global.f32 	%f29, [%rd22];
	fma.rn.f32 	%f30, %f28, %f29, %f27;
	ld.global.f32 	%f31, [%rd60+-12];
	add.s64 	%rd23, %rd22, %rd18;
	ld.global.f32 	%f32, [%rd23];
	fma.rn.f32 	%f33, %f31, %f32, %f30;
	ld.global.f32 	%f34, [%rd60+-8];
	add.s64 	%rd24, %rd23, %rd18;
	ld.global.f32 	%f35, [%rd24];
	fma.rn.f32 	%f36, %f34, %f35, %f33;
	ld.global.f32 	%f37, [%rd60+-4];
	add.s64 	%rd25, %rd24, %rd18;
	ld.global.f32 	%f38, [%rd25];
	fma.rn.f32 	%f39, %f37, %f38, %f36;
	ld.global.f32 	%f40, [%rd60];
	add.s64 	%rd26, %rd25, %rd18;
	ld.global.f32 	%f41, [%rd26];
	fma.rn.f32 	%f42, %f40, %f41, %f39;
	ld.global.f32 	%f43, [%rd60+4];
	add.s64 	%rd27, %rd26, %rd18;
	ld.global.f32 	%f44, [%rd27];
	fma.rn.f32 	%f45, %f43, %f44, %f42;
	ld.global.f32 	%f46, [%rd60+8];
	add.s64 	%rd28, %rd27, %rd18;
	ld.global.f32 	%f47, [%rd28];
	fma.rn.f32 	%f48, %f46, %f47, %f45;
	ld.global.f32 	%f49, [%rd60+12];
	add.s64 	%rd29, %rd28, %rd18;
	ld.global.f32 	%f50, [%rd29];
	fma.rn.f32 	%f51, %f49, %f50, %f48;
	ld.global.f32 	%f52, [%rd60+16];
	add.s64 	%rd30, %rd29, %rd18;
	ld.global.f32 	%f53, [%rd30];
	fma.rn.f32 	%f54, %f52, %f53, %f51;
	ld.global.f32 	%f55, [%rd60+20];
	add.s64 	%rd31, %rd30, %rd18;
	ld.global.f32 	%f56, [%rd31];
	fma.rn.f32 	%f57, %f55, %f56, %f54;
	ld.global.f32 	%f58, [%rd60+24];
	add.s64 	%rd32, %rd31, %rd18;
	ld.global.f32 	%f59, [%rd32];
	fma.rn.f32 	%f60, %f58, %f59, %f57;
	ld.global.f32 	%f61, [%rd60+28];
	add.s64 	%rd33, %rd32, %rd18;
	ld.global.f32 	%f62, [%rd33];
	fma.rn.f32 	%f109, %f61, %f62, %f60;
	add.s32 	%r32, %r32, 16;
	add.s32 	%r31, %r31, %r5;
	add.s64 	%rd60, %rd60, 64;
	setp.ne.s32 	%p4, %r32, 0;
	@%p4 bra 	$L__BB0_4;
$L__BB0_5:
	setp.eq.s32 	%p5, %r2, 0;
	@%p5 bra 	$L__BB0_14;
	and.b32  	%r11, %r23, 7;
	setp.lt.u32 	%p6, %r2, 8;
	@%p6 bra 	$L__BB0_8;
	mul.wide.u32 	%rd34, %r34, 4;
	add.s64 	%rd35, %rd2, %rd34;
	ld.global.f32 	%f64, [%rd35];
	mad.lo.s32 	%r29, %r34, %r24, %r1;
	mul.wide.s32 	%rd36, %r29, 4;
	add.s64 	%rd37, %rd1, %rd36;
	ld.global.f32 	%f65, [%rd37];
	fma.rn.f32 	%f66, %f64, %f65, %f109;
	ld.global.f32 	%f67, [%rd35+4];
	mul.wide.s32 	%rd38, %r24, 4;
	add.s64 	%rd39, %rd37, %rd38;
	ld.global.f32 	%f68, [%rd39];
	fma.rn.f32 	%f69, %f67, %f68, %f66;
	ld.global.f32 	%f70, [%rd35+8];
	add.s64 	%rd40, %rd39, %rd38;
	ld.global.f32 	%f71, [%rd40];
	fma.rn.f32 	%f72, %f70, %f71, %f69;
	ld.global.f32 	%f73, [%rd35+12];
	add.s64 	%rd41, %rd40, %rd38;
	ld.global.f32 	%f74, [%rd41];
	fma.rn.f32 	%f75, %f73, %f74, %f72;
	ld.global.f32 	%f76, [%rd35+16];
	add.s64 	%rd42, %rd41, %rd38;
	ld.global.f32 	%f77, [%rd42];
	fma.rn.f32 	%f78, %f76, %f77, %f75;
	ld.global.f32 	%f79, [%rd35+20];
	add.s64 	%rd43, %rd42, %rd38;
	ld.global.f32 	%f80, [%rd43];
	fma.rn.f32 	%f81, %f79, %f80, %f78;
	ld.global.f32 	%f82, [%rd35+24];
	add.s64 	%rd44, %rd43, %rd38;
	ld.global.f32 	%f83, [%rd44];
	fma.rn.f32 	%f84, %f82, %f83, %f81;
	ld.global.f32 	%f85, [%rd35+28];
	add.s64 	%rd45, %rd44, %rd38;
	ld.global.f32 	%f86, [%rd45];
	fma.rn.f32 	%f109, %f85, %f86, %f84;
	add.s32 	%r34, %r34, 8;
$L__BB0_8:
	setp.eq.s32 	%p7, %r11, 0;
	@%p7 bra 	$L__BB0_14;
	and.b32  	%r14, %r23, 3;
	setp.lt.u32 	%p8, %r11, 4;
	@%p8 bra 	$L__BB0_11;
	mul.wide.u32 	%rd46, %r34, 4;
	add.s64 	%rd47, %rd2, %rd46;
	ld.global.f32 	%f88, [%rd47];
	mad.lo.s32 	%r30, %r34, %r24, %r1;
	mul.wide.s32 	%rd48, %r30, 4;
	add.s64 	%rd49, %rd1, %rd48;
	ld.global.f32 	%f89, [%rd49];
	fma.rn.f32 	%f90, %f88, %f89, %f109;
	ld.global.f32 	%f91, [%rd47+4];
	mul.wide.s32 	%rd50, %r24, 4;
	add.s64 	%rd51, %rd49, %rd50;
	ld.global.f32 	%f92, [%rd51];
	fma.rn.f32 	%f93, %f91, %f92, %f90;
	ld.global.f32 	%f94, [%rd47+8];
	add.s64 	%rd52, %rd51, %rd50;
	ld.global.f32 	%f95, [%rd52];
	fma.rn.f32 	%f96, %f94, %f95, %f93;
	ld.global.f32 	%f97, [%rd47+12];
	add.s64 	%rd53, %rd52, %rd50;
	ld.global.f32 	%f98, [%rd53];
	fma.rn.f32 	%f109, %f97, %f98, %f96;
	add.s32 	%r34, %r34, 4;
$L__BB0_11:
	setp.eq.s32 	%p9, %r14, 0;
	@%p9 bra 	$L__BB0_14;
	mad.lo.s32 	%r37, %r34, %r24, %r1;
	mul.wide.u32 	%rd54, %r34, 4;
	add.s64 	%rd61, %rd2, %rd54;
	neg.s32 	%r36, %r14;
$L__BB0_13:
	.pragma "nounroll";
	ld.global.f32 	%f99, [%rd61];
	mul.wide.s32 	%rd55, %r37, 4;
	add.s64 	%rd56, %rd1, %rd55;
	ld.global.f32 	%f100, [%rd56];
	fma.rn.f32 	%f109, %f99, %f100, %f109;
	add.s32 	%r37, %r37, %r24;
	add.s64 	%rd61, %rd61, 4;
	add.s32 	%r36, %r36, 1;
	setp.ne.s32 	%p10, %r36, 0;
	@%p10 bra 	$L__BB0_13;
$L__BB0_14:
	cvta.to.global.u64 	%rd57, %rd10;
	add.s64 	%rd59, %rd57, %rd14;
	st.global.f32 	[%rd59], %f109;
$L__BB0_15:
	ret;

}
	// .globl	_Z25softmaxCrossEntropyKernelPfPiS_i
.visible .entry _Z25softmaxCrossEntropyKernelPfPiS_i(
	.param .u64 .ptr .align 1 _Z25softmaxCrossEntropyKernelPfPiS_i_param_0,
	.param .u64 .ptr .align 1 _Z25softmaxCrossEntropyKernelPfPiS_i_param_1,
	.param .u64 .ptr .align 1 _Z25softmaxCrossEntropyKernelPfPiS_i_param_2,
	.param .u32 _Z25softmaxCrossEntropyKernelPfPiS_i_param_3
)
{
	.reg .pred 	%p<22>;
	.reg .b32 	%r<92>;
	.reg .b32 	%f<332>;
	.reg .b64 	%rd<30>;

	ld.param.u64 	%rd13, [_Z25softmaxCrossEntropyKernelPfPiS_i_param_0];
	ld.param.u64 	%rd11, [_Z25softmaxCrossEntropyKernelPfPiS_i_param_1];
	ld.param.u64 	%rd12, [_Z25softmaxCrossEntropyKernelPfPiS_i_param_2];
	ld.param.u32 	%r29, [_Z25softmaxCrossEntropyKernelPfPiS_i_param_3];
	cvta.to.global.u64 	%rd1, %rd13;
	setp.lt.s32 	%p1, %r29, 1;
	mov.f32 	%f322, 0fFF800000;
	@%p1 bra 	$L__BB1_13;
	and.b32  	%r1, %r29, 15;
	setp.lt.u32 	%p2, %r29, 16;
	mov.f32 	%f322, 0fFF800000;
	mov.b32 	%r82, 0;
	@%p2 bra 	$L__BB1_4;
	and.b32  	%r82, %r29, 2147483632;
	neg.s32 	%r86, %r82;
	add.s64 	%rd28, %rd1, 32;
	mov.f32 	%f322, 0fFF800000;
$L__BB1_3:
	.pragma "nounroll";
	ld.global.f32 	%f30, [%rd28+-32];
	max.f32 	%f31, %f322, %f30;
	ld.global.f32 	%f32, [%rd28+-28];
	max.f32 	%f33, %f31, %f32;
	ld.global.f32 	%f34, [%rd28+-24];
	max.f32 	%f35, %f33, %f34;
	ld.global.f32 	%f36, [%rd28+-20];
	max.f32 	%f37, %f35, %f36;
	ld.global.f32 	%f38, [%rd28+-16];
	max.f32 	%f39, %f37, %f38;
	ld.global.f32 	%f40, [%rd28+-12];
	max.f32 	%f41, %f39, %f40;
	ld.global.f32 	%f42, [%rd28+-8];
	max.f32 	%f43, %f41, %f42;
	ld.global.f32 	%f44, [%rd28+-4];
	max.f32 	%f45, %f43, %f44;
	ld.global.f32 	%f46, [%rd28];
	max.f32 	%f47, %f45, %f46;
	ld.global.f32 	%f48, [%rd28+4];
	max.f32 	%f49, %f47, %f48;
	ld.global.f32 	%f50, [%rd28+8];
	max.f32 	%f51, %f49, %f50;
	ld.global.f32 	%f52, [%rd28+12];
	max.f32 	%f53, %f51, %f52;
	ld.global.f32 	%f54, [%rd28+16];
	max.f32 	%f55, %f53, %f54;
	ld.global.f32 	%f56, [%rd28+20];
	max.f32 	%f57, %f55, %f56;
	ld.global.f32 	%f58, [%rd28+24];
	max.f32 	%f59, %f57, %f58;
	ld.global.f32 	%f60, [%rd28+28];
	max.f32 	%f322, %f59, %f60;
	add.s32 	%r86, %r86, 16;
	add.s64 	%rd28, %rd28, 64;
	setp.eq.s32 	%p3, %r86, 0;
	@%p3 bra 	$L__BB1_4;
	bra.uni 	$L__BB1_3;
$L__BB1_4:
	setp.eq.s32 	%p4, %r1, 0;
	@%p4 bra 	$L__BB1_13;
	and.b32  	%r5, %r29, 7;
	setp.lt.u32 	%p5, %r1, 8;
	@%p5 bra 	$L__BB1_7;
	mul.wide.u32 	%rd14, %r82, 4;
	add.s64 	%rd15, %rd1, %rd14;
	ld.global.f32 	%f62, [%rd15];
	max.f32 	%f63, %f322, %f62;
	ld.global.f32 	%f64, [%rd15+4];
	max.f32 	%f65, %f63, %f64;
	ld.global.f32 	%f66, [%rd15+8];
	max.f32 	%f67, %f65, %f66;
	ld.global.f32 	%f68, [%rd15+12];
	max.f32 	%f69, %f67, %f68;
	ld.global.f32 	%f70, [%rd15+16];
	max.f32 	%f71, %f69, %f70;
	ld.global.f32 	%f72, [%rd15+20];
	max.f32 	%f73, %f71, %f72;
	ld.global.f32 	%f74, [%rd15+24];
	max.f32 	%f75, %f73, %f74;
	ld.global.f32 	%f76, [%rd15+28];
	max.f32 	%f322, %f75, %f76;
	add.s32 	%r82, %r82, 8;
$L__BB1_7:
	setp.eq.s32 	%p6, %r5, 0;
	@%p6 bra 	$L__BB1_13;
	and.b32  	%r8, %r29, 3;
	setp.lt.u32 	%p7, %r5, 4;
	@%p7 bra 	$L__BB1_10;
	mul.wide.u32 	%rd16, %r82, 4;
	add.s64 	%rd17, %rd1, %rd16;
	ld.global.f32 	%f78, [%rd17];
	max.f32 	%f79, %f322, %f78;
	ld.global.f32 	%f80, [%rd17+4];
	max.f32 	%f81, %f79, %f80;
	ld.global.f32 	%f82, [%rd17+8];
	max.f32 	%f83, %f81, %f82;
	ld.global.f32 	%f84, [%rd17+12];
	max.f32 	%f322, %f83, %f84;
	add.s32 	%r82, %r82, 4;
$L__BB1_10:
	setp.eq.s32 	%p8, %r8, 0;
	@%p8 bra 	$L__BB1_13;
	mul.wide.u32 	%rd18, %r82, 4;
	add.s64 	%rd27, %rd1, %rd18;
	neg.s32 	%r85, %r8;
$L__BB1_12:
	.pragma "nounroll";
	ld.global.f32 	%f85, [%rd27];
	max.f32 	%f322, %f322, %f85;
	add.s64 	%rd27, %rd27, 4;
	add.s32 	%r85, %r85, 1;
	setp.ne.s32 	%p9, %r85, 0;
	@%p9 bra 	$L__BB1_12;
$L__BB1_13:
	setp.lt.s32 	%p10, %r29, 1;
	mov.f32 	%f331, 0f00000000;
	@%p10 bra 	$L__BB1_25;
	and.b32  	%r14, %r29, 7;
	setp.lt.u32 	%p11, %r29, 8;
	mov.f32 	%f331, 0f00000000;
	mov.b32 	%r89, 0;
	@%p11 bra 	$L__BB1_17;
	and.b32  	%r89, %r29, 2147483640;
	neg.s32 	%r88, %r89;
	mov.u32 	%r33, exp_sums;
	add.s32 	%r87, %r33, 16;
	add.s64 	%rd29, %rd1, 16;
	mov.f32 	%f331, 0f00000000;
$L__BB1_16:
	.pragma "nounroll";
	ld.global.f32 	%f90, [%rd29+-16];
	sub.f32 	%f91, %f90, %f322;
	fma.rn.f32 	%f92, %f91, 0f3BBB989D, 0f3F000000;
	cvt.sat.f32.f32 	%f93, %f92;
	mov.f32 	%f94, 0f4B400001;
	mov.f32 	%f95, 0f437C0000;
	fma.rm.f32 	%f96, %f93, %f95, %f94;
	add.f32 	%f97, %f96, 0fCB40007F;
	neg.f32 	%f98, %f97;
	fma.rn.f32 	%f99, %f91, 0f3FB8AA3B, %f98;
	fma.rn.f32 	%f100, %f91, 0f32A57060, %f99;
	mov.b32 	%r34, %f96;
	shl.b32 	%r35, %r34, 23;
	mov.b32 	%f101, %r35;
	ex2.approx.ftz.f32 	%f102, %f100;
	mul.f32 	%f103, %f102, %f101;
	add.f32 	%f104, %f331, %f103;
	ld.global.f32 	%f105, [%rd29+-12];
	sub.f32 	%f106, %f105, %f322;
	fma.rn.f32 	%f107, %f106, 0f3BBB989D, 0f3F000000;
	cvt.sat.f32.f32 	%f108, %f107;
	fma.rm.f32 	%f109, %f108, %f95, %f94;
	add.f32 	%f110, %f109, 0fCB40007F;
	neg.f32 	%f111, %f110;
	fma.rn.f32 	%f112, %f106, 0f3FB8AA3B, %f111;
	fma.rn.f32 	%f113, %f106, 0f32A57060, %f112;
	mov.b32 	%r36, %f109;
	shl.b32 	%r37, %r36, 23;
	mov.b32 	%f114, %r37;
	ex2.approx.ftz.f32 	%f115, %f113;
	mul.f32 	%f116, %f115, %f114;
	add.f32 	%f117, %f104, %f116;
	ld.global.f32 	%f118, [%rd29+-8];
	sub.f32 	%f119, %f118, %f322;
	fma.rn.f32 	%f120, %f119, 0f3BBB989D, 0f3F000000;
	cvt.sat.f32.f32 	%f121, %f120;
	fma.rm.f32 	%f122, %f121, %f95, %f94;
	add.f32 	%f123, %f122, 0fCB40007F;
	neg.f32 	%f124, %f123;
	fma.rn.f32 	%f125, %f119, 0f3FB8AA3B, %f124;
	fma.rn.f32 	%f126, %f119, 0f32A57060, %f125;
	mov.b32 	%r38, %f122;
	shl.b32 	%r39, %r38, 23;
	mov.b32 	%f127, %r39;
	ex2.approx.ftz.f32 	%f128, %f126;
	mul.f32 	%f129, %f128, %f127;
	add.f32 	%f130, %f117, %f129;
	ld.global.f32 	%f131, [%rd29+-4];
	sub.f32 	%f132, %f131, %f322;
	fma.rn.f32 	%f133, %f132, 0f3BBB989D, 0f3F000000;
	cvt.sat.f32.f32 	%f134, %f133;
	fma.rm.f32 	%f135, %f134, %f95, %f94;
	add.f32 	%f136, %f135, 0fCB40007F;
	neg.f32 	%f137, %f136;
	fma.rn.f32 	%f138, %f132, 0f3FB8AA3B, %f137;
	fma.rn.f32 	%f139, %f132, 0f32A57060, %f138;
	mov.b32 	%r40, %f135;
	shl.b32 	%r41, %r40, 23;
	mov.b32 	%f140, %r41;
	ex2.approx.ftz.f32 	%f141, %f139;
	mul.f32 	%f142, %f141, %f140;
	st.shared.v4.f32 	[%r87+-16], {%f103, %f116, %f129, %f142};
	add.f32 	%f143, %f130, %f142;
	ld.global.f32 	%f144, [%rd29];
	sub.f32 	%f145, %f144, %f322;
	fma.rn.f32 	%f146, %f145, 0f3BBB989D, 0f3F000000;
	cvt.sat.f32.f32 	%f147, %f146;
	fma.rm.f32 	%f148, %f147, %f95, %f94;
	add.f32 	%f149, %f148, 0fCB40007F;
	neg.f32 	%f150, %f149;
	fma.rn.f32 	%f151, %f145, 0f3FB8AA3B, %f150;
	fma.rn.f32 	%f152, %f145, 0f32A57060, %f151;
	mov.b32 	%r42, %f148;
	shl.b32 	%r43, %r42, 23;
	mov.b32 	%f153, %r43;
	ex2.approx.ftz.f32 	%f154, %f152;
	mul.f32 	%f155, %f154, %f153;
	add.f32 	%f156, %f143, %f155;
	ld.global.f32 	%f157, [%rd29+4];
	sub.f32 	%f158, %f157, %f322;
	fma.rn.f32 	%f159, %f158, 0f3BBB989D, 0f3F000000;
	cvt.sat.f32.f32 	%f160, %f159;
	fma.rm.f32 	%f161, %f160, %f95, %f94;
	add.f32 	%f162, %f161, 0fCB40007F;
	neg.f32 	%f163, %f162;
	fma.rn.f32 	%f164, %f158, 0f3FB8AA3B, %f163;
	fma.rn.f32 	%f165, %f158, 0f32A57060, %f164;
	mov.b32 	%r44, %f161;
	shl.b32 	%r45, %r44, 23;
	mov.b32 	%f166, %r45;
	ex2.approx.ftz.f32 	%f167, %f165;
	mul.f32 	%f168, %f167, %f166;
	add.f32 	%f169, %f156, %f168;
	ld.global.f32 	%f170, [%rd29+8];
	sub.f32 	%f171, %f170, %f322;
	fma.rn.f32 	%f172, %f171, 0f3BBB989D, 0f3F000000;
	cvt.sat.f32.f32 	%f173, %f172;
	fma.rm.f32 	%f174, %f173, %f95, %f94;
	add.f32 	%f175, %f174, 0fCB40007F;
	neg.f32 	%f176, %f175;
	fma.rn.f32 	%f177, %f171, 0f3FB8AA3B, %f176;
	fma.rn.f32 	%f178, %f171, 0f32A57060, %f177;
	mov.b32 	%r46, %f174;
	shl.b32 	%r47, %r46, 23;
	mov.b32 	%f179, %r47;
	ex2.approx.ftz.f32 	%f180, %f178;
	mul.f32 	%f181, %f180, %f179;
	add.f32 	%f182, %f169, %f181;
	ld.global.f32 	%f183, [%rd29+12];
	sub.f32 	%f184, %f183, %f322;
	fma.rn.f32 	%f185, %f184, 0f3BBB989D, 0f3F000000;
	cvt.sat.f32.f32 	%f186, %f185;
	fma.rm.f32 	%f187, %f186, %f95, %f94;
	add.f32 	%f188, %f187, 0fCB40007F;
	neg.f32 	%f189, %f188;
	fma.rn.f32 	%f190, %f184, 0f3FB8AA3B, %f189;
	fma.rn.f32 	%f191, %f184, 0f32A57060, %f190;
	mov.b32 	%r48, %f187;
	shl.b32 	%r49, %r48, 23;
	mov.b32 	%f192, %r49;
	ex2.approx.ftz.f32 	%f193, %f191;
	mul.f32 	%f194, %f193, %f192;
	st.shared.v4.f32 	[%r87], {%f155, %f168, %f181, %f194};
	add.f32 	%f331, %f182, %f194;
	add.s32 	%r88, %r88, 8;
	add.s64 	%rd29, %rd29, 32;
	add.s32 	%r87, %r87, 32;
	setp.ne.s32 	%p12, %r88, 0;
	@%p12 bra 	$L__BB1_16;
$L__BB1_17:
	setp.eq.s32 	%p13, %r14, 0;
	@%p13 bra 	$L__BB1_25;
	and.b32  	%r24, %r29, 3;
	setp.lt.u32 	%p14, %r14, 4;
	@%p14 bra 	$L__BB1_20;
	mul.wide.u32 	%rd19, %r89, 4;
	add.s64 	%rd20, %rd1, %rd19;
	ld.global.f32 	%f196, [%rd20];
	sub.f32 	%f197, %f196, %f322;
	fma.rn.f32 	%f198, %f197, 0f3BBB989D, 0f3F000000;
	cvt.sat.f32.f32 	%f199, %f198;
	mov.f32 	%f200, 0f4B400001;
	mov.f32 	%f201, 0f437C0000;
	fma.rm.f32 	%f202, %f199, %f201, %f200;
	add.f32 	%f203, %f202, 0fCB40007F;
	neg.f32 	%f204, %f203;
	fma.rn.f32 	%f205, %f197, 0f3FB8AA3B, %f204;
	fma.rn.f32 	%f206, %f197, 0f32A57060, %f205;
	mov.b32 	%r50, %f202;
	shl.b32 	%r51, %r50, 23;
	mov.b32 	%f207, %r51;
	ex2.approx.ftz.f32 	%f208, %f206;
	mul.f32 	%f209, %f208, %f207;
	shl.b32 	%r52, %r89, 2;
	mov.u32 	%r53, exp_sums;
	add.s32 	%r54, %r53, %r52;
	st.shared.f32 	[%r54], %f209;
	add.f32 	%f210, %f331, %f209;
	ld.global.f32 	%f211, [%rd20+4];
	sub.f32 	%f212, %f211, %f322;
	fma.rn.f32 	%f213, %f212, 0f3BBB989D, 0f3F000000;
	cvt.sat.f32.f32 	%f214, %f213;
	fma.rm.f32 	%f215, %f214, %f201, %f200;
	add.f32 	%f216, %f215, 0fCB40007F;
	neg.f32 	%f217, %f216;
	fma.rn.f32 	%f218, %f212, 0f3FB8AA3B, %f217;
	fma.rn.f32 	%f219, %f212, 0f32A57060, %f218;
	mov.b32 	%r55, %f215;
	shl.b32 	%r56, %r55, 23;
	mov.b32 	%f220, %r56;
	ex2.approx.ftz.f32 	%f221, %f219;
	mul.f32 	%f222, %f221, %f220;
	st.shared.f32 	[%r54+4], %f222;
	add.f32 	%f223, %f210, %f222;
	ld.global.f32 	%f224, [%rd20+8];
	sub.f32 	%f225, %f224, %f322;
	fma.rn.f32 	%f226, %f225, 0f3BBB989D, 0f3F000000;
	cvt.sat.f32.f32 	%f227, %f226;
	fma.rm.f32 	%f228, %f227, %f201, %f200;
	add.f32 	%f229, %f228, 0fCB40007F;
	neg.f32 	%f230, %f229;
	fma.rn.f32 	%f231, %f225, 0f3FB8AA3B, %f230;
	fma.rn.f32 	%f232, %f225, 0f32A57060, %f231;
	mov.b32 	%r57, %f228;
	shl.b32 	%r58, %r57, 23;
	mov.b32 	%f233, %r58;
	ex2.approx.ftz.f32 	%f234, %f232;
	mul.f32 	%f235, %f234, %f233;
	st.shared.f32 	[%r54+8], %f235;
	add.f32 	%f236, %f223, %f235;
	ld.global.f32 	%f237, [%rd20+12];
	sub.f32 	%f238, %f237, %f322;
	fma.rn.f32 	%f239, %f238, 0f3BBB989D, 0f3F000000;
	cvt.sat.f32.f32 	%f240, %f239;
	fma.rm.f32 	%f241, %f240, %f201, %f200;
	add.f32 	%f242, %f241, 0fCB40007F;
	neg.f32 	%f243, %f242;
	fma.rn.f32 	%f244, %f238, 0f3FB8AA3B, %f243;
	fma.rn.f32 	%f245, %f238, 0f32A57060, %f244;
	mov.b32 	%r59, %f241;
	shl.b32 	%r60, %r59, 23;
	mov.b32 	%f246, %r60;
	ex2.approx.ftz.f32 	%f247, %f245;
	mul.f32 	%f248, %f247, %f246;
	st.shared.f32 	[%r54+12], %f248;
	add.f32 	%f331, %f236, %f248;
	add.s32 	%r89, %r89, 4;
$L__BB1_20:
	setp.eq.s32 	%p15, %r24, 0;
	@%p15 bra 	$L__BB1_25;
	setp.eq.s32 	%p16, %r24, 1;
	@%p16 bra 	$L__BB1_23;
	mul.wide.u32 	%rd21, %r89, 4;
	add.s64 	%rd22, %rd1, %rd21;
	ld.global.f32 	%f250, [%rd22];
	sub.f32 	%f251, %f250, %f322;
	fma.rn.f32 	%f252, %f251, 0f3BBB989D, 0f3F000000;
	cvt.sat.f32.f32 	%f253, %f252;
	mov.f32 	%f254, 0f4B400001;
	mov.f32 	%f255, 0f437C0000;
	fma.rm.f32 	%f256, %f253, %f255, %f254;
	add.f32 	%f257, %f256, 0fCB40007F;
	neg.f32 	%f258, %f257;
	fma.rn.f32 	%f259, %f251, 0f3FB8AA3B, %f258;
	fma.rn.f32 	%f260, %f251, 0f32A57060, %f259;
	mov.b32 	%r61, %f256;
	shl.b32 	%r62, %r61, 23;
	mov.b32 	%f261, %r62;
	ex2.approx.ftz.f32 	%f262, %f260;
	mul.f32 	%f263, %f262, %f261;
	shl.b32 	%r63, %r89, 2;
	mov.u32 	%r64, exp_sums;
	add.s32 	%r65, %r64, %r63;
	st.shared.f32 	[%r65], %f263;
	add.f32 	%f264, %f331, %f263;
	ld.global.f32 	%f265, [%rd22+4];
	sub.f32 	%f266, %f265, %f322;
	fma.rn.f32 	%f267, %f266, 0f3BBB989D, 0f3F000000;
	cvt.sat.f32.f32 	%f268, %f267;
	fma.rm.f32 	%f269, %f268, %f255, %f254;
	add.f32 	%f270, %f269, 0fCB40007F;
	neg.f32 	%f271, %f270;
	fma.rn.f32 	%f272, %f266, 0f3FB8AA3B, %f271;
	fma.rn.f32 	%f273, %f266, 0f32A57060, %f272;
	mov.b32 	%r66, %f269;
	shl.b32 	%r67, %r66, 23;
	mov.b32 	%f274, %r67;
	ex2.approx.ftz.f32 	%f275, %f273;
	mul.f32 	%f276, %f275, %f274;
	st.shared.f32 	[%r65+4], %f276;
	add.f32 	%f331, %f264, %f276;
	add.s32 	%r89, %r89, 2;
$L__BB1_23:
	and.b32  	%r68, %r29, 1;
	setp.eq.b32 	%p17, %r68, 1;
	not.pred 	%p18, %p17;
	@%p18 bra 	$L__BB1_25;
	mul.wide.u32 	%rd23, %r89, 4;
	add.s64 	%rd24, %rd1, %rd23;
	ld.global.f32 	%f277, [%rd24];
	sub.f32 	%f278, %f277, %f322;
	fma.rn.f32 	%f279, %f278, 0f3BBB989D, 0f3F000000;
	cvt.sat.f32.f32 	%f280, %f279;
	mov.f32 	%f281, 0f4B400001;
	mov.f32 	%f282, 0f437C0000;
	fma.rm.f32 	%f283, %f280, %f282, %f281;
	add.f32 	%f284, %f283, 0fCB40007F;
	neg.f32 	%f285, %f284;
	fma.rn.f32 	%f286, %f278, 0f3FB8AA3B, %f285;
	fma.rn.f32 	%f287, %f278, 0f32A57060, %f286;
	mov.b32 	%r69, %f283;
	shl.b32 	%r70, %r69, 23;
	mov.b32 	%f288, %r70;
	ex2.approx.ftz.f32 	%f289, %f287;
	mul.f32 	%f290, %f289, %f288;
	shl.b32 	%r71, %r89, 2;
	mov.u32 	%r72, exp_sums;
	add.s32 	%r73, %r72, %r71;
	st.shared.f32 	[%r73], %f290;
	add.f32 	%f331, %f331, %f290;
$L__BB1_25:
	cvta.to.global.u64 	%rd25, %rd11;
	cvta.to.global.u64 	%rd26, %rd12;
	ld.global.u32 	%r74, [%rd25];
	shl.b32 	%r75, %r74, 2;
	mov.u32 	%r76, exp_sums;
	add.s32 	%r77, %r76, %r75;
	ld.shared.f32 	%f291, [%r77];
	div.rn.f32 	%f292, %f291, %f331;
	setp.lt.f32 	%p19, %f292, 0f00800000;
	mul.f32 	%f293, %f292, 0f4B000000;
	selp.f32 	%f294, %f293, %f292, %p19;
	selp.f32 	%f295, 0fC1B80000, 0f00000000, %p19;
	mov.b32 	%r78, %f294;
	add.s32 	%r79, %r78, -1059760811;
	and.b32  	%r80, %r79, -8388608;
	sub.s32 	%r81, %r78, %r80;
	mov.b32 	%f296, %r81;
	cvt.rn.f32.s32 	%f297, %r80;
	fma.rn.f32 	%f298, %f297, 0f34000000, %f295;
	add.f32 	%f299, %f296, 0fBF800000;
	fma.rn.f32 	%f300, %f299, 0fBE055027, 0f3E1039F6;
	fma.rn.f32 	%f301, %f300, %f299, 0fBDF8CDCC;
	fma.rn.f32 	%f302, %f301, %f299, 0f3E0F2955;
	fma.rn.f32 	%f303, %f302, %f299, 0fBE2AD8B9;
	fma.rn.f32 	%f304, %f303, %f299, 0f3E4CED0B;
	fma.rn.f32 	%f305, %f304, %f299, 0fBE7FFF22;
	fma.rn.f32 	%f306, %f305, %f299, 0f3EAAAA78;
	fma.rn.f32 	%f307, %f306, %f299, 0fBF000000;
	mul.f32 	%f308, %f299, %f307;
	fma.rn.f32 	%f309, %f308, %f299, %f299;
	fma.rn.f32 	%f310, %f298, 0f3F317218, %f309;
	setp.gt.u32 	%p20, %r78, 2139095039;
	fma.rn.f32 	%f311, %f294, 0f7F800000, 0f7F800000;
	selp.f32 	%f312, %f311, %f310, %p20;
	setp.eq.f32 	%p21, %f294, 0f00000000;
	neg.f32 	%f313, %f312;
	selp.f32 	%f314, 0f7F800000, %f313, %p21;
	st.global.f32 	[%rd26], %f314;
	ret;

}


// ===== COMPILED SASS (sm_100) =====

	.target	sm_100

	.elftype	@"ET_EXEC"


//--------------------- .note.nv.tkinfo           --------------------------
	.section	.note.nv.tkinfo,"",@"SHT_NOTE"
	.sectionflags	@"SHF_NOTE_NV_TKINFO"
	.tkinfo
        /*0018*/ 	.word	0x00000002
        /*0030*/ 	.string	""
        /*0030*/ 	.string	"ptxas"
        /*0030*/ 	.string	"Cuda compilation tools, release 13.0, V13.0.88"
        /*0030*/ 	.string	"Build cuda_13.0.r13.0/compiler.36424714_0"
        /*0030*/ 	.string	"-arch sm_100 -m 64 "



//--------------------- .note.nv.cuinfo           --------------------------
	.section	.note.nv.cuinfo,"",@"SHT_NOTE"
	.sectionflags	@"SHF_NOTE_NV_CUINFO"
        /*0018*/ 	.short	0x0002
        /*001a*/ 	.short	0x0064
        /*001c*/ 	.short	0x0082
	.zero		2


//--------------------- .nv.info                  --------------------------
	.section	.nv.info,"",@"SHT_CUDA_INFO"
	.align	4


	//----- nvinfo : EIATTR_REGCOUNT
	.align		4
        /*0000*/ 	.byte	0x04, 0x2f
        /*0002*/ 	.short	(.L_1 - .L_0)
	.align		4
.L_0:
        /*0004*/ 	.word	index@(_Z12LinearKernelPfS_S_S_ii)
        /*0008*/ 	.word	0x00000020


	//----- nvinfo : EIATTR_FRAME_SIZE
	.align		4
.L_1:
        /*000c*/ 	.byte	0x04, 0x11
        /*000e*/ 	.short	(.L_3 - .L_2)
	.align		4
.L_2:
        /*0010*/ 	.word	index@(_Z12LinearKernelPfS_S_S_ii)
        /*0014*/ 	.word	0x00000000


	//----- nvinfo : EIATTR_REGCOUNT
	.align		4
.L_3:
        /*0018*/ 	.byte	0x04, 0x2f
        /*001a*/ 	.short	(.L_5 - .L_4)
	.align		4
.L_4:
        /*001c*/ 	.word	index@(_Z25softmaxCrossEntropyKernelPfPiS_i)
        /*0020*/ 	.word	0x00000020


	//----- nvinfo : EIATTR_FRAME_SIZE
	.align		4
.L_5:
        /*0024*/ 	.byte	0x04, 0x11
        /*0026*/ 	.short	(.L_7 - .L_6)
	.align		4
.L_6:
        /*0028*/ 	.word	index@($__internal_0_$__cuda_sm3x_div_rn_noftz_f32_slowpath)
        /*002c*/ 	.word	0x00000000


	//----- nvinfo : EIATTR_FRAME_SIZE
	.align		4
.L_7:
        /*0030*/ 	.byte	0x04, 0x11
        /*0032*/ 	.short	(.L_9 - .L_8)
	.align		4
.L_8:
        /*0034*/ 	.word	index@(_Z25softmaxCrossEntropyKernelPfPiS_i)
        /*0038*/ 	.word	0x00000000


	//----- nvinfo : EIATTR_MIN_STACK_SIZE
	.align		4
.L_9:
        /*003c*/ 	.byte	0x04, 0x12
        /*003e*/ 	.short	(.L_11 - .L_10)
	.align		4
.L_10:
        /*0040*/ 	.word	index@(_Z25softmaxCrossEntropyKernelPfPiS_i)
        /*0044*/ 	.word	0x00000000


	//----- nvinfo : EIATTR_MIN_STACK_SIZE
	.align		4
.L_11:
        /*0048*/ 	.byte	0x04, 0x12
        /*004a*/ 	.short	(.L_13 - .L_12)
	.align		4
.L_12:
        /*004c*/ 	.word	index@(_Z12LinearKernelPfS_S_S_ii)
        /*0050*/ 	.word	0x00000000
.L_13:


//--------------------- .nv.compat                --------------------------
	.section	.nv.compat,"",@"SHT_CUDA_COMPAT_INFO"
	.align	4
        /*0000*/ 	.byte	0x02, 0x09, 0x00, 0x00, 0x02, 0x02, 0x01, 0x00, 0x02, 0x05, 0x05, 0x00, 0x03, 0x07, 0x01, 0x01
        /*0010*/ 	.byte	0x02, 0x03, 0x00, 0x00, 0x02, 0x06, 0x01, 0x00, 0x04, 0x0b, 0x08, 0x00, 0x01, 0x00, 0x00, 0x00
        /*0020*/ 	.byte	0x00, 0x00, 0x00, 0x00


//--------------------- .nv.info._Z25softmaxCrossEntropyKernelPfPiS_i --------------------------
	.section	.nv.info._Z25softmaxCrossEntropyKernelPfPiS_i,"",@"SHT_CUDA_INFO"
	.sectionflags	@""
	.align	4


	//----- nvinfo : EIATTR_CUDA_API_VERSION
	.align		4
        /*0000*/ 	.byte	0x04, 0x37
        /*0002*/ 	.short	(.L_15 - .L_14)
.L_14:
        /*0004*/ 	.word	0x00000082


	//----- nvinfo : EIATTR_KPARAM_INFO
	.align		4
.L_15:
        /*0008*/ 	.byte	0x04, 0x17
        /*000a*/ 	.short	(.L_17 - .L_16)
.L_16:
        /*000c*/ 	.word	0x00000000
        /*0010*/ 	.short	0x0003
        /*0012*/ 	.short	0x0018
        /*0014*/ 	.byte	0x00, 0xf0, 0x11, 0x00


	//----- nvinfo : EIATTR_KPARAM_INFO
	.align		4
.L_17:
        /*0018*/ 	.byte	0x04, 0x17
        /*001a*/ 	.short	(.L_19 - .L_18)
.L_18:
        /*001c*/ 	.word	0x00000000
        /*0020*/ 	.short	0x0002
        /*0022*/ 	.short	0x0010
        /*0024*/ 	.byte	0x00, 0xf5, 0x21, 0x00


	//----- nvinfo : EIATTR_KPARAM_INFO
	.align		4
.L_19:
        /*0028*/ 	.byte	0x04, 0x17
        /*002a*/ 	.short	(.L_21 - .L_20)
.L_20:
        /*002c*/ 	.word	0x00000000
        /*0030*/ 	.short	0x0001
        /*0032*/ 	.short	0x0008
        /*0034*/ 	.byte	0x00, 0xf5, 0x21, 0x00


	//----- nvinfo : EIATTR_KPARAM_INFO
	.align		4
.L_21:
        /*0038*/ 	.byte	0x04, 0x17
        /*003a*/ 	.short	(.L_23 - .L_22)
.L_22:
        /*003c*/ 	.word	0x00000000
        /*0040*/ 	.short	0x0000
        /*0042*/ 	.short	0x0000
        /*0044*/ 	.byte	0x00, 0xf5, 0x21, 0x00


	//----- nvinfo : EIATTR_SPARSE_MMA_MASK
	.align		4
.L_23:
        /*0048*/ 	.byte	0x03, 0x50
        /*004a*/ 	.short	0x0000


	//----- nvinfo : EIATTR_MAXREG_COUNT
	.align		4
        /*004c*/ 	.byte	0x03, 0x1b
        /*004e*/ 	.short	0x00ff


	//----- nvinfo : EIATTR_MERCURY_ISA_VERSION
	.align		4
        /*0050*/ 	.byte	0x03, 0x5f
        /*0052*/ 	.short	0x0101


	//----- nvinfo : EIATTR_VRC_CTA_INIT_COUNT
	.align		4
        /*0054*/ 	.byte	0x02, 0x4a
	.zero		1
	.zero		1


	//----- nvinfo : EIATTR_EXIT_INSTR_OFFSETS
	.align		4
        /*0058*/ 	.byte	0x04, 0x1c
        /*005a*/ 	.short	(.L_25 - .L_24)


	//   ....[0]....
.L_24:
        /*005c*/ 	.word	0x00001820


	//----- nvinfo : EIATTR_CRS_STACK_SIZE
	.align		4
.L_25:
        /*0060*/ 	.byte	0x04, 0x1e
        /*0062*/ 	.short	(.L_27 - .L_26)
.L_26:
        /*0064*/ 	.word	0x00000000


	//----- nvinfo : EIATTR_CBANK_PARAM_SIZE
	.align		4
.L_27:
        /*0068*/ 	.byte	0x03, 0x19
        /*006a*/ 	.short	0x001c


	//----- nvinfo : EIATTR_PARAM_CBANK
	.align		4
        /*006c*/ 	.byte	0x04, 0x0a
        /*006e*/ 	.short	(.L_29 - .L_28)
	.align		4
.L_28:
        /*0070*/ 	.word	index@(.nv.constant0._Z25softmaxCrossEntropyKernelPfPiS_i)
        /*0074*/ 	.short	0x0380
        /*0076*/ 	.short	0x001c


	//----- nvinfo : EIATTR_SW_WAR
	.align		4
.L_29:
        /*0078*/ 	.byte	0x04, 0x36
        /*007a*/ 	.short	(.L_31 - .L_30)
.L_30:
        /*007c*/ 	.word	0x00000008
.L_31:


//--------------------- .nv.info._Z12LinearKernelPfS_S_S_ii --------------------------
	.section	.nv.info._Z12LinearKernelPfS_S_S_ii,"",@"SHT_CUDA_INFO"
	.sectionflags	@""
	.align	4


	//----- nvinfo : EIATTR_CUDA_API_VERSION
	.align		4
        /*0000*/ 	.byte	0x04, 0x37
        /*0002*/ 	.short	(.L_33 - .L_32)
.L_32:
        /*0004*/ 	.word	0x00000082


	//----- nvinfo : EIATTR_KPARAM_INFO
	.align		4
.L_33:
        /*0008*/ 	.byte	0x04, 0x17
        /*000a*/ 	.short	(.L_35 - .L_34)
.L_34:
        /*000c*/ 	.word	0x00000000
        /*0010*/ 	.short	0x0005
        /*0012*/ 	.short	0x0024
        /*0014*/ 	.byte	0x00, 0xf0, 0x11, 0x00


	//----- nvinfo : EIATTR_KPARAM_INFO
	.align		4
.L_35:
        /*0018*/ 	.byte	0x04, 0x17
        /*001a*/ 	.short	(.L_37 - .L_36)
.L_36:
        /*001c*/ 	.word	0x00000000
        /*0020*/ 	.short	0x0004
        /*0022*/ 	.short	0x0020
        /*0024*/ 	.byte	0x00, 0xf0, 0x11, 0x00


	//----- nvinfo : EIATTR_KPARAM_INFO
	.align		4
.L_37:
        /*0028*/ 	.byte	0x04, 0x17
        /*002a*/ 	.short	(.L_39 - .L_38)
.L_38:
        /*002c*/ 	.word	0x00000000
        /*0030*/ 	.short	0x0003
        /*0032*/ 	.short	0x0018
        /*0034*/ 	.byte	0x00, 0xf5, 0x21, 0x00


	//----- nvinfo : EIATTR_KPARAM_INFO
	.align		4
.L_39:
        /*0038*/ 	.byte	0x04, 0x17
        /*003a*/ 	.short	(.L_41 - .L_40)
.L_40:
        /*003c*/ 	.word	0x00000000
        /*0040*/ 	.short	0x0002
        /*0042*/ 	.short	0x0010
        /*0044*/ 	.byte	0x00, 0xf5, 0x21, 0x00


	//----- nvinfo : EIATTR_KPARAM_INFO
	.align		4
.L_41:
        /*0048*/ 	.byte	0x04, 0x17
        /*004a*/ 	.short	(.L_43 - .L_42)
.L_42:
        /*004c*/ 	.word	0x00000000
        /*0050*/ 	.short	0x0001
        /*0052*/ 	.short	0x0008
        /*0054*/ 	.byte	0x00, 0xf5, 0x21, 0x00


	//----- nvinfo : EIATTR_KPARAM_INFO
	.align		4
.L_43:
        /*0058*/ 	.byte	0x04, 0x17
        /*005a*/ 	.short	(.L_45 - .L_44)
.L_44:
        /*005c*/ 	.word	0x00000000
        /*0060*/ 	.short	0x0000
        /*0062*/ 	.short	0x0000
        /*0064*/ 	.byte	0x00, 0xf5, 0x21, 0x00


	//----- nvinfo : EIATTR_SPARSE_MMA_MASK
	.align		4
.L_45:
        /*0068*/ 	.byte	0x03, 0x50
        /*006a*/ 	.short	0x0000


	//----- nvinfo : EIATTR_MAXREG_COUNT
	.align		4
        /*006c*/ 	.byte	0x03, 0x1b
        /*006e*/ 	.short	0x00ff


	//----- nvinfo : EIATTR_MERCURY_ISA_VERSION
	.align		4
        /*0070*/ 	.byte	0x03, 0x5f
        /*0072*/ 	.short	0x0101


	//----- nvinfo : EIATTR_VRC_CTA_INIT_COUNT
	.align		4
        /*0074*/ 	.byte	0x02, 0x4a
	.zero		1
	.zero		1


	//----- nvinfo : EIATTR_EXIT_INSTR_OFFSETS
	.align		4
        /*0078*/ 	.byte	0x04, 0x1c
        /*007a*/ 	.short	(.L_47 - .L_46)


	//   ....[0]....
.L_46:
        /*007c*/ 	.word	0x00000070


	//   ....[1]....
        /*0080*/ 	.word	0x00000bd0


	//----- nvinfo : EIATTR_CBANK_PARAM_SIZE
	.align		4
.L_47:
        /*0084*/ 	.byte	0x03, 0x19
        /*0086*/ 	.short	0x0028


	//----- nvinfo : EIATTR_PARAM_CBANK
	.align		4
        /*0088*/ 	.byte	0x04, 0x0a
        /*008a*/ 	.short	(.L_49 - .L_48)
	.align		4
.L_48:
        /*008c*/ 	.word	index@(.nv.constant0._Z12LinearKernelPfS_S_S_ii)
        /*0090*/ 	.short	0x0380
        /*0092*/ 	.short	0x0028


	//----- nvinfo : EIATTR_SW_WAR
	.align		4
.L_49:
        /*0094*/ 	.byte	0x04, 0x36
        /*0096*/ 	.short	(.L_51 - .L_50)
.L_50:
        /*0098*/ 	.word	0x00000008
.L_51:


//--------------------- .nv.callgraph             --------------------------
	.section	.nv.callgraph,"",@"SHT_CUDA_CALLGRAPH"
	.align	4
	.sectionentsize	8
	.align		4
        /*0000*/ 	.word	0x00000000
	.align		4
        /*0004*/ 	.word	0xffffffff
	.align		4
        /*0008*/ 	.word	0x00000000
	.align		4
        /*000c*/ 	.word	0xfffffffe
	.align		4
        /*0010*/ 	.word	0x00000000
	.align		4
        /*0014*/ 	.word	0xfffffffd
	.align		4
        /*0018*/ 	.word	0x00000000
	.align		4
        /*001c*/ 	.word	0xfffffffc


//--------------------- .text._Z25softmaxCrossEntropyKernelPfPiS_i --------------------------
	.section	.text._Z25softmaxCrossEntropyKernelPfPiS_i,"ax",@progbits
	.align	128
        .global         _Z25softmaxCrossEntropyKernelPfPiS_i
        .type           _Z25softmaxCrossEntropyKernelPfPiS_i,@function
        .size           _Z25softmaxCrossEntropyKernelPfPiS_i,(.L_x_28 - _Z25softmaxCrossEntropyKernelPfPiS_i)
        .other          _Z25softmaxCrossEntropyKernelPfPiS_i,@"STO_CUDA_ENTRY STV_DEFAULT"
_Z25softmaxCrossEntropyKernelPfPiS_i:
.text._Z25softmaxCrossEntropyKernelPfPiS_i:
[----:B------:R-:W-:Y:S01]  /*0000*/  LDC R1, c[0x0][0x37c] ;  /* 0x0000df00ff017b82 */ /* 0x000fe20000000800 */
[----:B------:R-:W0:Y:S01]  /*0010*/  LDCU UR4, c[0x0][0x398] ;  /* 0x00007300ff0477ac */ /* 0x000e220008000800 */
[----:B------:R-:W-:Y:S01]  /*0020*/  MOV R0, 0xff800000 ;  /* 0xff80000000007802 */ /* 0x000fe20000000f00 */
[----:B------:R-:W1:Y:S01]  /*0030*/  LDCU.64 UR12, c[0x0][0x358] ;  /* 0x00006b00ff0c77ac */ /* 0x000e620008000a00 */
[----:B0-----:R-:W-:-:S09]  /*0040*/  UISETP.GE.AND UP0, UPT, UR4, 0x1, UPT ;  /* 0x000000010400788c */ /* 0x001fd2000bf06270 */
[----:B-1----:R-:W-:Y:S05]  /*0050*/  BRA.U !UP0, `(.L_x_0) ;  /* 0x0000000508747547 */ /* 0x002fea000b800000 */
[----:B------:R-:W-:Y:S01]  /*0060*/  UISETP.GE.U32.AND UP1, UPT, UR4, 0x10, UPT ;  /* 0x000000100400788c */ /* 0x000fe2000bf26070 */
[----:B------:R-:W-:Y:S01]  /*0070*/  HFMA2 R4, -RZ, RZ, 0, 0 ;  /* 0x00000000ff047431 */ /* 0x000fe200000001ff */
[----:B------:R-:W-:Y:S01]  /*0080*/  ULOP3.LUT UR8, UR4, 0xf, URZ, 0xc0, !UPT ;  /* 0x0000000f04087892 */ /* 0x000fe2000f8ec0ff */
[----:B------:R-:W-:-:S03]  /*0090*/  MOV R0, 0xff800000 ;  /* 0xff80000000007802 */ /* 0x000fc60000000f00 */
[----:B------:R-:W-:-:S03]  /*00a0*/  UISETP.NE.AND UP0, UPT, UR8, URZ, UPT ;  /* 0x000000ff0800728c */ /* 0x000fc6000bf05270 */
[----:B------:R-:W-:Y:S08]  /*00b0*/  BRA.U !UP1, `(.L_x_1) ;  /* 0x00000001099c7547 */ /* 0x000ff0000b800000 */
[----:B------:R-:W0:Y:S01]  /*00c0*/  LDCU.64 UR6, c[0x0][0x380] ;  /* 0x00007000ff0677ac */ /* 0x000e220008000a00 */
[----:B------:R-:W-:Y:S01]  /*00d0*/  MOV R0, 0xff800000 ;  /* 0xff80000000007802 */ /* 0x000fe20000000f00 */
[----:B------:R-:W-:-:S06]  /*00e0*/  ULOP3.LUT UR4, UR4, 0x7ffffff0, URZ, 0xc0, !UPT ;  /* 0x7ffffff004047892 */ /* 0x000fcc000f8ec0ff */
[----:B------:R-:W-:Y:S01]  /*00f0*/  MOV R4, UR4 ;  /* 0x0000000400047c02 */ /* 0x000fe20008000f00 */
[----:B0-----:R-:W-:-:S04]  /*0100*/  UIADD3 UR5, UP1, UPT, UR6, 0x20, URZ ;  /* 0x0000002006057890 */ /* 0x001fc8000ff3e0ff */
[----:B------:R-:W-:Y:S02]  /*0110*/  UIADD3.X UR6, UPT, UPT, URZ, UR7, URZ, UP1, !UPT ;  /* 0x00000007ff067290 */ /* 0x000fe40008ffe4ff */
[----:B------:R-:W-:Y:S01]  /*0120*/  MOV R6, UR5 ;  /* 0x0000000500067c02 */ /* 0x000fe20008000f00 */
[----:B------:R-:W-:-:S03]  /*0130*/  UIADD3 UR7, UPT, UPT, -UR4, URZ, URZ ;  /* 0x000000ff04077290 */ /* 0x000fc6000fffe1ff */
[----:B------:R-:W-:-:S09]  /*0140*/  MOV R3, UR6 ;  /* 0x0000000600037c02 */ /* 0x000fd20008000f00 */
.L_x_2:
[----:B------:R-:W-:-:S05]  /*0150*/  MOV R2, R6 ;  /* 0x0000000600027202 */ /* 0x000fca0000000f00 */
[----:B------:R-:W2:Y:S04]  /*0160*/  LDG.E R5, desc[UR12][R2.64+-0x20] ;  /* 0xffffe00c02057981 */ /* 0x000ea8000c1e1900 */
[----:B------:R-:W2:Y:S04]  /*0170*/  LDG.E R6, desc[UR12][R2.64+-0x1c] ;  /* 0xffffe40c02067981 */ /* 0x000ea8000c1e1900 */
[----:B------:R-:W3:Y:S04]  /*0180*/  LDG.E R8, desc[UR12][R2.64+-0x18] ;  /* 0xffffe80c02087981 */ /* 0x000ee8000c1e1900 */
[----:B------:R-:W3:Y:S04]  /*0190*/  LDG.E R7, desc[UR12][R2.64+-0x14] ;  /* 0xffffec0c02077981 */ /* 0x000ee8000c1e1900 */
[----:B------:R-:W4:Y:S04]  /*01a0*/  LDG.E R10, desc[UR12][R2.64+-0x10] ;  /* 0xfffff00c020a7981 */ /* 0x000f28000c1e1900 */
[----:B------:R-:W4:Y:S04]  /*01b0*/  LDG.E R9, desc[UR12][R2.64+-0xc] ;  /* 0xfffff40c02097981 */ /* 0x000f28000c1e1900 */
[----:B------:R-:W5:Y:S04]  /*01c0*/  LDG.E R12, desc[UR12][R2.64+-0x8] ;  /* 0xfffff80c020c7981 */ /* 0x000f68000c1e1900 */
        /* <DEDUP_REMOVED lines=8> */
[----:B------:R0:W5:Y:S01]  /*0250*/  LDG.E R19, desc[UR12][R2.64+0x1c] ;  /* 0x00001c0c02137981 */ /* 0x000162000c1e1900 */
[----:B------:R-:W-:-:S04]  /*0260*/  UIADD3 UR7, UPT, UPT, UR7, 0x10, URZ ;  /* 0x0000001007077890 */ /* 0x000fc8000fffe0ff */
[----:B------:R-:W-:Y:S01]  /*0270*/  UISETP.NE.AND UP1, UPT, UR7, URZ, UPT ;  /* 0x000000ff0700728c */ /* 0x000fe2000bf25270 */
[----:B--2---:R-:W-:Y:S02]  /*0280*/  FMNMX3 R5, R0, R5, R6, !PT ;  /* 0x0000000500057276 */ /* 0x004fe40007800006 */
[----:B------:R-:W-:-:S04]  /*0290*/  IADD3 R6, P0, PT, R2, 0x40, RZ ;  /* 0x0000004002067810 */ /* 0x000fc80007f1e0ff */
[----:B0-----:R-:W-:Y:S02]  /*02a0*/  IADD3.X R3, PT, PT, RZ, R3, RZ, P0, !PT ;  /* 0x00000003ff037210 */ /* 0x001fe400007fe4ff */
[----:B---3--:R-:W-:-:S04]  /*02b0*/  FMNMX3 R5, R5, R8, R7, !PT ;  /* 0x0000000805057276 */ /* 0x008fc80007800007 */
[----:B----4-:R-:W-:-:S04]  /*02c0*/  FMNMX3 R5, R5, R10, R9, !PT ;  /* 0x0000000a05057276 */ /* 0x010fc80007800009 */
[----:B-----5:R-:W-:-:S04]  /*02d0*/  FMNMX3 R5, R5, R12, R11, !PT ;  /* 0x0000000c05057276 */ /* 0x020fc8000780000b */
[----:B------:R-:W-:-:S04]  /*02e0*/  FMNMX3 R5, R5, R14, R13, !PT ;  /* 0x0000000e05057276 */ /* 0x000fc8000780000d */
[----:B------:R-:W-:-:S04]  /*02f0*/  FMNMX3 R5, R5, R16, R15, !PT ;  /* 0x0000001005057276 */ /* 0x000fc8000780000f */
[----:B------:R-:W-:-:S04]  /*0300*/  FMNMX3 R5, R5, R18, R17, !PT ;  /* 0x0000001205057276 */ /* 0x000fc80007800011 */
[----:B------:R-:W-:Y:S01]  /*0310*/  FMNMX3 R0, R5, R20, R19, !PT ;  /* 0x0000001405007276 */ /* 0x000fe20007800013 */
[----:B------:R-:W-:Y:S06]  /*0320*/  BRA.U UP1, `(.L_x_2) ;  /* 0xfffffffd01887547 */ /* 0x000fec000b83ffff */
.L_x_1:
[----:B------:R-:W-:Y:S05]  /*0330*/  BRA.U !UP0, `(.L_x_0) ;  /* 0x0000000108bc7547 */ /* 0x000fea000b800000 */
[----:B------:R-:W0:Y:S01]  /*0340*/  LDCU UR4, c[0x0][0x398] ;  /* 0x00007300ff0477ac */ /* 0x000e220008000800 */
[----:B------:R-:W-:Y:S02]  /*0350*/  UISETP.GE.U32.AND UP0, UPT, UR8, 0x8, UPT ;  /* 0x000000080800788c */ /* 0x000fe4000bf06070 */
[----:B0-----:R-:W-:-:S04]  /*0360*/  ULOP3.LUT UR5, UR4, 0x7, URZ, 0xc0, !UPT ;  /* 0x0000000704057892 */ /* 0x001fc8000f8ec0ff */
[----:B------:R-:W-:-:S03]  /*0370*/  UISETP.NE.AND UP1, UPT, UR5, URZ, UPT ;  /* 0x000000ff0500728c */ /* 0x000fc6000bf25270 */
[----:B------:R-:W-:Y:S08]  /*0380*/  BRA.U !UP0, `(.L_x_3) ;  /* 0x00000001083c7547 */ /* 0x000ff0000b800000 */
[----:B------:R-:W0:Y:S02]  /*0390*/  LDC.64 R2, c[0x0][0x380] ;  /* 0x0000e000ff027b82 */ /* 0x000e240000000a00 */
[----:B0-----:R-:W-:-:S05]  /*03a0*/  IMAD.WIDE.U32 R2, R4, 0x4, R2 ;  /* 0x0000000404027825 */ /* 0x001fca00078e0002 */
[----:B------:R-:W2:Y:S04]  /*03b0*/  LDG.E R5, desc[UR12][R2.64] ;  /* 0x0000000c02057981 */ /* 0x000ea8000c1e1900 */
[----:B------:R-:W2:Y:S04]  /*03c0*/  LDG.E R6, desc[UR12][R2.64+0x4] ;  /* 0x0000040c02067981 */ /* 0x000ea8000c1e1900 */
[----:B------:R-:W3:Y:S04]  /*03d0*/  LDG.E R8, desc[UR12][R2.64+0x8] ;  /* 0x0000080c02087981 */ /* 0x000ee8000c1e1900 */
[----:B------:R-:W3:Y:S04]  /*03e0*/  LDG.E R7, desc[UR12][R2.64+0xc] ;  /* 0x00000c0c02077981 */ /* 0x000ee8000c1e1900 */
[----:B------:R-:W4:Y:S04]  /*03f0*/  LDG.E R10, desc[UR12][R2.64+0x10] ;  /* 0x0000100c020a7981 */ /* 0x000f28000c1e1900 */
[----:B------:R-:W4:Y:S04]  /*0400*/  LDG.E R9, desc[UR12][R2.64+0x14] ;  /* 0x0000140c02097981 */ /* 0x000f28000c1e1900 */
[----:B------:R-:W5:Y:S04]  /*0410*/  LDG.E R12, desc[UR12][R2.64+0x18] ;  /* 0x0000180c020c7981 */ /* 0x000f68000c1e1900 */
[----:B------:R-:W5:Y:S01]  /*0420*/  LDG.E R11, desc[UR12][R2.64+0x1c] ;  /* 0x00001c0c020b7981 */ /* 0x000f62000c1e1900 */
[----:B------:R-:W-:-:S02]  /*0430*/  IADD3 R4, PT, PT, R4, 0x8, RZ ;  /* 0x0000000804047810 */ /* 0x000fc40007ffe0ff */
[----:B--2---:R-:W-:-:S04]  /*0440*/  FMNMX3 R5, R0, R5, R6, !PT ;  /* 0x0000000500057276 */ /* 0x004fc80007800006 */
[----:B---3--:R-:W-:-:S04]  /*0450*/  FMNMX3 R5, R5, R8, R7, !PT ;  /* 0x0000000805057276 */ /* 0x008fc80007800007 */
[----:B----4-:R-:W-:-:S04]  /*0460*/  FMNMX3 R5, R5, R10, R9, !PT ;  /* 0x0000000a05057276 */ /* 0x010fc80007800009 */
[----:B-----5:R-:W-:-:S07]  /*0470*/  FMNMX3 R0, R5, R12, R11, !PT ;  /* 0x0000000c05007276 */ /* 0x020fce000780000b */
.L_x_3:
[----:B------:R-:W-:Y:S05]  /*0480*/  BRA.U !UP1, `(.L_x_0) ;  /* 0x0000000109687547 */ /* 0x000fea000b800000 */
[----:B------:R-:W-:Y:S02]  /*0490*/  UISETP.GE.U32.AND UP0, UPT, UR5, 0x4, UPT ;  /* 0x000000040500788c */ /* 0x000fe4000bf06070 */
[----:B------:R-:W-:-:S04]  /*04a0*/  ULOP3.LUT UR4, UR4, 0x3, URZ, 0xc0, !UPT ;  /* 0x0000000304047892 */ /* 0x000fc8000f8ec0ff */
[----:B------:R-:W-:-:S03]  /*04b0*/  UISETP.NE.AND UP1, UPT, UR4, URZ, UPT ;  /* 0x000000ff0400728c */ /* 0x000fc6000bf25270 */
[----:B------:R-:W-:Y:S08]  /*04c0*/  BRA.U !UP0, `(.L_x_4) ;  /* 0x0000000108247547 */ /* 0x000ff0000b800000 */
[----:B------:R-:W0:Y:S02]  /*04d0*/  LDC.64 R2, c[0x0][0x380] ;  /* 0x0000e000ff027b82 */ /* 0x000e240000000a00 */
[----:B0-----:R-:W-:-:S05]  /*04e0*/  IMAD.WIDE.U32 R2, R4, 0x4, R2 ;  /* 0x0000000404027825 */ /* 0x001fca00078e0002 */
[----:B------:R-:W2:Y:S04]  /*04f0*/  LDG.E R5, desc[UR12][R2.64] ;  /* 0x0000000c02057981 */ /* 0x000ea8000c1e1900 */
[----:B------:R-:W2:Y:S04]  /*0500*/  LDG.E R6, desc[UR12][R2.64+0x4] ;  /* 0x0000040c02067981 */ /* 0x000ea8000c1e1900 */
[----:B------:R-:W3:Y:S04]  /*0510*/  LDG.E R7, desc[UR12][R2.64+0x8] ;  /* 0x0000080c02077981 */ /* 0x000ee8000c1e1900 */
[----:B------:R-:W3:Y:S01]  /*0520*/  LDG.E R8, desc[UR12][R2.64+0xc] ;  /* 0x00000c0c02087981 */ /* 0x000ee2000c1e1900 */
[----:B------:R-:W-:-:S02]  /*0530*/  IADD3 R4, PT, PT, R4, 0x4, RZ ;  /* 0x0000000404047810 */ /* 0x000fc40007ffe0ff */
[----:B--2---:R-:W-:-:S04]  /*0540*/  FMNMX3 R0, R0, R5, R6, !PT ;  /* 0x0000000500007276 */ /* 0x004fc80007800006 */
[----:B---3--:R-:W-:-:S07]  /*0550*/  FMNMX3 R0, R0, R7, R8, !PT ;  /* 0x0000000700007276 */ /* 0x008fce0007800008 */
.L_x_4:
[----:B------:R-:W-:Y:S05]  /*0560*/  BRA.U !UP1, `(.L_x_0) ;  /* 0x0000000109307547 */ /* 0x000fea000b800000 */
[----:B------:R-:W0:Y:S01]  /*0570*/  LDC.64 R2, c[0x0][0x380] ;  /* 0x0000e000ff027b82 */ /* 0x000e220000000a00 */
[----:B------:R-:W-:Y:S01]  /*0580*/  UIADD3 UR4, UPT, UPT, -UR4, URZ, URZ ;  /* 0x000000ff04047290 */ /* 0x000fe2000fffe1ff */
[----:B0-----:R-:W-:-:S11]  /*0590*/  IMAD.WIDE.U32 R4, R4, 0x4, R2 ;  /* 0x0000000404047825 */ /* 0x001fd600078e0002 */
.L_x_5:
[----:B------:R-:W-:Y:S02]  /*05a0*/  MOV R3, R5 ;  /* 0x0000000500037202 */ /* 0x000fe40000000f00 */
[----:B------:R-:W-:-:S05]  /*05b0*/  MOV R2, R4 ;  /* 0x0000000400027202 */ /* 0x000fca0000000f00 */
[----:B------:R-:W2:Y:S01]  /*05c0*/  LDG.E R3, desc[UR12][R2.64] ;  /* 0x0000000c02037981 */ /* 0x000ea2000c1e1900 */
[----:B------:R-:W-:Y:S01]  /*05d0*/  UIADD3 UR4, UPT, UPT, UR4, 0x1, URZ ;  /* 0x0000000104047890 */ /* 0x000fe2000fffe0ff */
[----:B------:R-:W-:-:S03]  /*05e0*/  IADD3 R4, P0, PT, R4, 0x4, RZ ;  /* 0x0000000404047810 */ /* 0x000fc60007f1e0ff */
[----:B------:R-:W-:Y:S01]  /*05f0*/  UISETP.NE.AND UP0, UPT, UR4, URZ, UPT ;  /* 0x000000ff0400728c */ /* 0x000fe2000bf05270 */
[----:B------:R-:W-:Y:S02]  /*0600*/  IADD3.X R5, PT, PT, RZ, R5, RZ, P0, !PT ;  /* 0x00000005ff057210 */ /* 0x000fe400007fe4ff */
[----:B--2---:R-:W-:-:S06]  /*0610*/  FMNMX R0, R3, R0, !PT ;  /* 0x0000000003007209 */ /* 0x004fcc0007800000 */
[----:B------:R-:W-:Y:S05]  /*0620*/  BRA.U UP0, `(.L_x_5) ;  /* 0xfffffffd00dc7547 */ /* 0x000fea000b83ffff */
.L_x_0:
[----:B------:R-:W0:Y:S01]  /*0630*/  LDCU UR7, c[0x0][0x398] ;  /* 0x00007300ff0777ac */ /* 0x000e220008000800 */
[----:B------:R-:W-:Y:S01]  /*0640*/  HFMA2 R9, -RZ, RZ, 0, 0 ;  /* 0x00000000ff097431 */ /* 0x000fe200000001ff */
[----:B0-----:R-:W-:-:S09]  /*0650*/  UISETP.GE.AND UP0, UPT, UR7, 0x1, UPT ;  /* 0x000000010700788c */ /* 0x001fd2000bf06270 */
[----:B------:R-:W-:Y:S05]  /*0660*/  BRA.U !UP0, `(.L_x_6) ;  /* 0x0000000d08ac7547 */ /* 0x000fea000b800000 */
[----:B------:R-:W-:Y:S01]  /*0670*/  UISETP.GE.U32.AND UP1, UPT, UR7, 0x8, UPT ;  /* 0x000000080700788c */ /* 0x000fe2000bf26070 */
[----:B------:R-:W-:Y:S01]  /*0680*/  CS2R R8, SRZ ;  /* 0x0000000000087805 */ /* 0x000fe2000001ff00 */
[----:B------:R-:W-:-:S04]  /*0690*/  ULOP3.LUT UR11, UR7, 0x7, URZ, 0xc0, !UPT ;  /* 0x00000007070b7892 */ /* 0x000fc8000f8ec0ff */
[----:B------:R-:W-:-:S03]  /*06a0*/  UISETP.NE.AND UP0, UPT, UR11, URZ, UPT ;  /* 0x000000ff0b00728c */ /* 0x000fc6000bf05270 */
[----:B------:R-:W-:Y:S08]  /*06b0*/  BRA.U !UP1, `(.L_x_7) ;  /* 0x0000000509c07547 */ /* 0x000ff0000b800000 */
[----:B------:R-:W0:Y:S01]  /*06c0*/  S2UR UR5, SR_CgaCtaId ;  /* 0x00000000000579c3 */ /* 0x000e220000008800 */
[----:B------:R-:W1:Y:S01]  /*06d0*/  LDCU.64 UR8, c[0x0][0x380] ;  /* 0x00007000ff0877ac */ /* 0x000e620008000a00 */
[----:B------:R-:W-:Y:S01]  /*06e0*/  MOV R9, RZ ;  /* 0x000000ff00097202 */ /* 0x000fe20000000f00 */
[----:B------:R-:W-:Y:S01]  /*06f0*/  UMOV UR4, 0x400 ;  /* 0x0000040000047882 */ /* 0x000fe20000000000 */
[----:B------:R-:W-:-:S06]  /*0700*/  ULOP3.LUT UR10, UR7, 0x7ffffff8, URZ, 0xc0, !UPT ;  /* 0x7ffffff8070a7892 */ /* 0x000fcc000f8ec0ff */
[----:B------:R-:W-:Y:S01]  /*0710*/  MOV R8, UR10 ;  /* 0x0000000a00087c02 */ /* 0x000fe20008000f00 */
[----:B-1----:R-:W-:Y:S02]  /*0720*/  UIADD3 UR6, UP1, UPT, UR8, 0x10, URZ ;  /* 0x0000001008067890 */ /* 0x002fe4000ff3e0ff */
[----:B------:R-:W-:Y:S02]  /*0730*/  UIADD3 UR8, UPT, UPT, -UR10, URZ, URZ ;  /* 0x000000ff0a087290 */ /* 0x000fe4000fffe1ff */
[----:B0-----:R-:W-:Y:S02]  /*0740*/  ULEA UR4, UR5, UR4, 0x18 ;  /* 0x0000000405047291 */ /* 0x001fe4000f8ec0ff */
[----:B------:R-:W-:Y:S01]  /*0750*/  MOV R10, UR6 ;  /* 0x00000006000a7c02 */ /* 0x000fe20008000f00 */
[----:B------:R-:W-:Y:S02]  /*0760*/  UIADD3.X UR5, UPT, UPT, URZ, UR9, URZ, UP1, !UPT ;  /* 0x00000009ff057290 */ /* 0x000fe40008ffe4ff */
[----:B------:R-:W-:-:S04]  /*0770*/  UIADD3 UR4, UPT, UPT, UR4, 0x10, URZ ;  /* 0x0000001004047890 */ /* 0x000fc8000fffe0ff */
[----:B------:R-:W-:-:S08]  /*0780*/  MOV R3, UR5 ;  /* 0x0000000500037c02 */ /* 0x000fd00008000f00 */
.L_x_8:
[----:B------:R-:W-:-:S05]  /*0790*/  MOV R2, R10 ;  /* 0x0000000a00027202 */ /* 0x000fca0000000f00 */
[----:B0-----:R-:W2:Y:S04]  /*07a0*/  LDG.E R5, desc[UR12][R2.64+-0x10] ;  /* 0xfffff00c02057981 */ /* 0x001ea8000c1e1900 */
[----:B------:R-:W3:Y:S04]  /*07b0*/  LDG.E R21, desc[UR12][R2.64+-0xc] ;  /* 0xfffff40c02157981 */ /* 0x000ee8000c1e1900 */
[----:B------:R-:W4:Y:S04]  /*07c0*/  LDG.E R23, desc[UR12][R2.64+-0x8] ;  /* 0xfffff80c02177981 */ /* 0x000f28000c1e1900 */
[----:B------:R-:W5:Y:S04]  /*07d0*/  LDG.E R25, desc[UR12][R2.64+-0x4] ;  /* 0xfffffc0c02197981 */ /* 0x000f68000c1e1900 */
[----:B------:R-:W5:Y:S04]  /*07e0*/  LDG.E R11, desc[UR12][R2.64] ;  /* 0x0000000c020b7981 */ /* 0x000f68000c1e1900 */
[----:B------:R-:W5:Y:S04]  /*07f0*/  LDG.E R13, desc[UR12][R2.64+0x4] ;  /* 0x0000040c020d7981 */ /* 0x000f68000c1e1900 */
[----:B------:R-:W5:Y:S04]  /*0800*/  LDG.E R15, desc[UR12][R2.64+0x8] ;  /* 0x0000080c020f7981 */ /* 0x000f68000c1e1900 */
[----:B------:R-:W5:Y:S01]  /*0810*/  LDG.E R19, desc[UR12][R2.64+0xc] ;  /* 0x00000c0c02137981 */ /* 0x000f62000c1e1900 */
[----:B------:R-:W-:Y:S01]  /*0820*/  HFMA2 R17, -RZ, RZ, 0.96630859375, -0.0022525787353515625 ;  /* 0x3bbb989dff117431 */ /* 0x000fe200000001ff */
[----:B------:R-:W-:Y:S01]  /*0830*/  MOV R16, 0x437c0000 ;  /* 0x437c000000107802 */ /* 0x000fe20000000f00 */
[----:B------:R-:W-:-:S04]  /*0840*/  UIADD3 UR8, UPT, UPT, UR8, 0x8, URZ ;  /* 0x0000000808087890 */ /* 0x000fc8000fffe0ff */
[----:B------:R-:W-:Y:S01]  /*0850*/  UISETP.NE.AND UP1, UPT, UR8, URZ, UPT ;  /* 0x000000ff0800728c */ /* 0x000fe2000bf25270 */
[----:B--2---:R-:W-:-:S04]  /*0860*/  FADD R4, R5, -R0 ;  /* 0x8000000005047221 */ /* 0x004fc80000000000 */
[----:B------:R-:W-:Y:S01]  /*0870*/  FFMA.SAT R7, R4, R17, 0.5 ;  /* 0x3f00000004077423 */ /* 0x000fe20000002011 */
[----:B---3--:R-:W-:-:S03]  /*0880*/  FADD R12, R21, -R0 ;  /* 0x80000000150c7221 */ /* 0x008fc60000000000 */
[-C--:B------:R-:W-:Y:S01]  /*0890*/  FFMA.RM R7, R7, R16.reuse, 12582913 ;  /* 0x4b40000107077423 */ /* 0x080fe20000004010 */
[-C--:B------:R-:W-:Y:S01]  /*08a0*/  FFMA.SAT R21, R12, R17.reuse, 0.5 ;  /* 0x3f0000000c157423 */ /* 0x080fe20000002011 */
[--C-:B----4-:R-:W-:Y:S02]  /*08b0*/  FADD R10, R23, -R0.reuse ;  /* 0x80000000170a7221 */ /* 0x110fe40000000000 */
[----:B------:R-:W-:Y:S01]  /*08c0*/  FADD R5, R7, -12583039 ;  /* 0xcb40007f07057421 */ /* 0x000fe20000000000 */
[-C--:B------:R-:W-:Y:S01]  /*08d0*/  FFMA.RM R6, R21, R16.reuse, 12582913 ;  /* 0x4b40000115067423 */ /* 0x080fe20000004010 */
[-C--:B------:R-:W-:Y:S01]  /*08e0*/  FFMA.SAT R23, R10, R17.reuse, 0.5 ;  /* 0x3f0000000a177423 */ /* 0x080fe20000002011 */
[--C-:B-----5:R-:W-:Y:S01]  /*08f0*/  FADD R14, R25, -R0.reuse ;  /* 0x80000000190e7221 */ /* 0x120fe20000000000 */
[----:B------:R-:W-:Y:S01]  /*0900*/  FFMA R5, R4, 1.4426950216293334961, -R5 ;  /* 0x3fb8aa3b04057823 */ /* 0x000fe20000000805 */
[----:B------:R-:W-:Y:S01]  /*0910*/  FADD R21, R6, -12583039 ;  /* 0xcb40007f06157421 */ /* 0x000fe20000000000 */
[--C-:B------:R-:W-:Y:S01]  /*0920*/  FADD R18, R11, -R0.reuse ;  /* 0x800000000b127221 */ /* 0x100fe20000000000 */
[-C--:B------:R-:W-:Y:S01]  /*0930*/  FFMA.SAT R25, R14, R17.reuse, 0.5 ;  /* 0x3f0000000e197423 */ /* 0x080fe20000002011 */
[----:B------:R-:W-:Y:S01]  /*0940*/  FFMA R5, R4, 1.925963033500011079e-08, R5 ;  /* 0x32a5706004057823 */ /* 0x000fe20000000005 */
[-C--:B------:R-:W-:Y:S01]  /*0950*/  FFMA.RM R4, R23, R16.reuse, 12582913 ;  /* 0x4b40000117047423 */ /* 0x080fe20000004010 */
[----:B------:R-:W-:Y:S01]  /*0960*/  FFMA R21, R12, 1.4426950216293334961, -R21 ;  /* 0x3fb8aa3b0c157823 */ /* 0x000fe20000000815 */
[-C--:B------:R-:W-:Y:S01]  /*0970*/  FFMA.SAT R27, R18, R17.reuse, 0.5 ;  /* 0x3f000000121b7423 */ /* 0x080fe20000002011 */
[--C-:B------:R-:W-:Y:S01]  /*0980*/  FADD R20, R13, -R0.reuse ;  /* 0x800000000d147221 */ /* 0x100fe20000000000 */
[----:B------:R-:W-:Y:S01]  /*0990*/  FADD R23, R4, -12583039 ;  /* 0xcb40007f04177421 */ /* 0x000fe20000000000 */
[----:B------:R-:W-:Y:S01]  /*09a0*/  FFMA R21, R12, 1.925963033500011079e-08, R21 ;  /* 0x32a570600c157823 */ /* 0x000fe20000000015 */
[-C--:B------:R-:W-:Y:S01]  /*09b0*/  FFMA.RM R12, R25, R16.reuse, 12582913 ;  /* 0x4b400001190c7423 */ /* 0x080fe20000004010 */
[-C--:B------:R-:W-:Y:S01]  /*09c0*/  FFMA.SAT R29, R20, R17.reuse, 0.5 ;  /* 0x3f000000141d7423 */ /* 0x080fe20000002011 */
[----:B------:R-:W-:Y:S01]  /*09d0*/  FFMA R23, R10, 1.4426950216293334961, -R23 ;  /* 0x3fb8aa3b0a177823 */ /* 0x000fe20000000817 */
[--C-:B------:R-:W-:Y:S01]  /*09e0*/  FADD R22, R15, -R0.reuse ;  /* 0x800000000f167221 */ /* 0x100fe20000000000 */
[----:B------:R-:W-:Y:S01]  /*09f0*/  FADD R25, R12, -12583039 ;  /* 0xcb40007f0c197421 */ /* 0x000fe20000000000 */
[----:B------:R0:W-:Y:S01]  /*0a00*/  MUFU.EX2 R11, R21 ;  /* 0x00000015000b7308 */ /* 0x0001e20000000800 */
[----:B------:R-:W-:Y:S01]  /*0a10*/  FFMA R23, R10, 1.925963033500011079e-08, R23 ;  /* 0x32a570600a177823 */ /* 0x000fe20000000017 */
[-C--:B------:R-:W-:Y:S01]  /*0a20*/  FFMA.RM R10, R27, R16.reuse, 12582913 ;  /* 0x4b4000011b0a7423 */ /* 0x080fe20000004010 */
[----:B------:R-:W-:Y:S01]  /*0a30*/  FFMA R25, R14, 1.4426950216293334961, -R25 ;  /* 0x3fb8aa3b0e197823 */ /* 0x000fe20000000819 */
[----:B------:R-:W-:Y:S01]  /*0a40*/  FADD R24, R19, -R0 ;  /* 0x8000000013187221 */ /* 0x000fe20000000000 */
[----:B------:R-:W-:Y:S01]  /*0a50*/  SHF.L.U32 R12, R12, 0x17, RZ ;  /* 0x000000170c0c7819 */ /* 0x000fe200000006ff */
[----:B------:R-:W-:Y:S01]  /*0a60*/  FADD R27, R10, -12583039 ;  /* 0xcb40007f0a1b7421 */ /* 0x000fe20000000000 */
[----:B------:R-:W-:Y:S01]  /*0a70*/  FFMA R25, R14, 1.925963033500011079e-08, R25 ;  /* 0x32a570600e197823 */ /* 0x000fe20000000019 */
[-C--:B------:R-:W-:Y:S01]  /*0a80*/  FFMA.RM R14, R29, R16.reuse, 12582913 ;  /* 0x4b4000011d0e7423 */ /* 0x080fe20000004010 */
[-C--:B------:R-:W-:Y:S01]  /*0a90*/  FFMA.SAT R29, R22, R17.reuse, 0.5 ;  /* 0x3f000000161d7423 */ /* 0x080fe20000002011 */
[----:B------:R-:W-:Y:S01]  /*0aa0*/  FFMA R27, R18, 1.4426950216293334961, -R27 ;  /* 0x3fb8aa3b121b7823 */ /* 0x000fe2000000081b */
[----:B------:R-:W1:Y:S01]  /*0ab0*/  MUFU.EX2 R5, R5 ;  /* 0x0000000500057308 */ /* 0x000e620000000800 */
[----:B0-----:R-:W-:Y:S01]  /*0ac0*/  FADD R21, R14, -12583039 ;  /* 0xcb40007f0e157421 */ /* 0x001fe20000000000 */
[----:B------:R-:W-:Y:S01]  /*0ad0*/  SHF.L.U32 R6, R6, 0x17, RZ ;  /* 0x0000001706067819 */ /* 0x000fe200000006ff */
[----:B------:R-:W-:Y:S01]  /*0ae0*/  FFMA R27, R18, 1.925963033500011079e-08, R27 ;  /* 0x32a57060121b7823 */ /* 0x000fe2000000001b */
[-C--:B------:R-:W-:Y:S01]  /*0af0*/  FFMA.RM R18, R29, R16.reuse, 12582913 ;  /* 0x4b4000011d127423 */ /* 0x080fe20000004010 */
[----:B------:R-:W-:Y:S01]  /*0b00*/  FFMA R21, R20, 1.4426950216293334961, -R21 ;  /* 0x3fb8aa3b14157823 */ /* 0x000fe20000000815 */
[----:B------:R-:W-:Y:S01]  /*0b10*/  FFMA.SAT R29, R24, R17, 0.5 ;  /* 0x3f000000181d7423 */ /* 0x000fe20000002011 */
[----:B------:R-:W-:Y:S01]  /*0b20*/  SHF.L.U32 R14, R14, 0x17, RZ ;  /* 0x000000170e0e7819 */ /* 0x000fe200000006ff */
[----:B------:R0:W-:Y:S01]  /*0b30*/  MUFU.EX2 R13, R23 ;  /* 0x00000017000d7308 */ /* 0x0001e20000000800 */
[----:B------:R-:W-:Y:S01]  /*0b40*/  FFMA R17, R20, 1.925963033500011079e-08, R21 ;  /* 0x32a5706014117823 */ /* 0x000fe20000000015 */
[----:B------:R-:W-:-:S04]  /*0b50*/  FFMA.RM R20, R29, R16, 12582913 ;  /* 0x4b4000011d147423 */ /* 0x000fc80000004010 */
[C---:B------:R-:W-:Y:S01]  /*0b60*/  FADD R21, R20.reuse, -12583039 ;  /* 0xcb40007f14157421 */ /* 0x040fe20000000000 */
[----:B------:R-:W-:Y:S01]  /*0b70*/  SHF.L.U32 R20, R20, 0x17, RZ ;  /* 0x0000001714147819 */ /* 0x000fe200000006ff */
[----:B------:R-:W2:Y:S01]  /*0b80*/  MUFU.EX2 R15, R25 ;  /* 0x00000019000f7308 */ /* 0x000ea20000000800 */
[----:B0-----:R-:W-:Y:S01]  /*0b90*/  FADD R23, R18, -12583039 ;  /* 0xcb40007f12177421 */ /* 0x001fe20000000000 */
[----:B------:R-:W-:-:S03]  /*0ba0*/  FFMA R21, R24, 1.4426950216293334961, -R21 ;  /* 0x3fb8aa3b18157823 */ /* 0x000fc60000000815 */
[----:B------:R-:W-:Y:S01]  /*0bb0*/  FFMA R23, R22, 1.4426950216293334961, -R23 ;  /* 0x3fb8aa3b16177823 */ /* 0x000fe20000000817 */
[----:B------:R-:W-:Y:S01]  /*0bc0*/  FFMA R21, R24, 1.925963033500011079e-08, R21 ;  /* 0x32a5706018157823 */ /* 0x000fe20000000015 */
[----:B------:R-:W-:Y:S01]  /*0bd0*/  SHF.L.U32 R24, R4, 0x17, RZ ;  /* 0x0000001704187819 */ /* 0x000fe200000006ff */
[----:B------:R-:W0:Y:S01]  /*0be0*/  MUFU.EX2 R19, R27 ;  /* 0x0000001b00137308 */ /* 0x000e220000000800 */
[----:B------:R-:W-:Y:S01]  /*0bf0*/  FFMA R16, R22, 1.925963033500011079e-08, R23 ;  /* 0x32a5706016107823 */ /* 0x000fe20000000017 */
[----:B------:R-:W-:-:S05]  /*0c00*/  SHF.L.U32 R22, R7, 0x17, RZ ;  /* 0x0000001707167819 */ /* 0x000fca00000006ff */
[----:B-1----:R-:W-:Y:S01]  /*0c10*/  FMUL R4, R22, R5 ;  /* 0x0000000516047220 */ /* 0x002fe20000400000 */
[----:B------:R-:W1:Y:S01]  /*0c20*/  MUFU.EX2 R17, R17 ;  /* 0x0000001100117308 */ /* 0x000e620000000800 */
[----:B--2---:R-:W-:Y:S01]  /*0c30*/  FMUL R7, R12, R15 ;  /* 0x0000000f0c077220 */ /* 0x004fe20000400000 */
[----:B------:R-:W-:Y:S01]  /*0c40*/  SHF.L.U32 R12, R10, 0x17, RZ ;  /* 0x000000170a0c7819 */ /* 0x000fe200000006ff */
[----:B------:R-:W-:Y:S01]  /*0c50*/  FMUL R5, R6, R11 ;  /* 0x0000000b06057220 */ /* 0x000fe20000400000 */
[----:B------:R-:W-:Y:S01]  /*0c60*/  FADD R10, R4, R9 ;  /* 0x00000009040a7221 */ /* 0x000fe20000000000 */
[----:B------:R-:W-:Y:S01]  /*0c70*/  FMUL R6, R24, R13 ;  /* 0x0000000d18067220 */ /* 0x000fe20000400000 */
[----:B------:R-:W-:Y:S02]  /*0c80*/  SHF.L.U32 R11, R18, 0x17, RZ ;  /* 0x00000017120b7819 */ /* 0x000fe400000006ff */
[----:B------:R-:W2:Y:S01]  /*0c90*/  MUFU.EX2 R16, R16 ;  /* 0x0000001000107308 */ /* 0x000ea20000000800 */
[----:B------:R-:W-:Y:S01]  /*0ca0*/  FADD R9, R10, R5 ;  /* 0x000000050a097221 */ /* 0x000fe20000000000 */
[----:B0-----:R-:W-:Y:S01]  /*0cb0*/  FMUL R12, R12, R19 ;  /* 0x000000130c0c7220 */ /* 0x001fe20000400000 */
[----:B------:R0:W-:Y:S02]  /*0cc0*/  STS.128 [UR4+-0x10], R4 ;  /* 0xfffff004ff007988 */ /* 0x0001e40008000c04 */
[----:B------:R-:W-:-:S03]  /*0cd0*/  FADD R10, R9, R6 ;  /* 0x00000006090a7221 */ /* 0x000fc60000000000 */
[----:B------:R-:W3:Y:S01]  /*0ce0*/  MUFU.EX2 R21, R21 ;  /* 0x0000001500157308 */ /* 0x000ee20000000800 */
[----:B------:R-:W-:Y:S01]  /*0cf0*/  FADD R9, R10, R7 ;  /* 0x000000070a097221 */ /* 0x000fe20000000000 */
[----:B-1----:R-:W-:-:S03]  /*0d00*/  FMUL R13, R14, R17 ;  /* 0x000000110e0d7220 */ /* 0x002fc60000400000 */
[----:B------:R-:W-:Y:S01]  /*0d10*/  FADD R10, R9, R12 ;  /* 0x0000000c090a7221 */ /* 0x000fe20000000000 */
[----:B--2---:R-:W-:-:S03]  /*0d20*/  FMUL R14, R11, R16 ;  /* 0x000000100b0e7220 */ /* 0x004fc60000400000 */
[----:B------:R-:W-:Y:S01]  /*0d30*/  FADD R9, R10, R13 ;  /* 0x0000000d0a097221 */ /* 0x000fe20000000000 */
[----:B------:R-:W-:-:S03]  /*0d40*/  IADD3 R10, P0, PT, R2, 0x20, RZ ;  /* 0x00000020020a7810 */ /* 0x000fc60007f1e0ff */
[----:B------:R-:W-:Y:S01]  /*0d50*/  FADD R2, R9, R14 ;  /* 0x0000000e09027221 */ /* 0x000fe20000000000 */
[----:B------:R-:W-:Y:S01]  /*0d60*/  IADD3.X R3, PT, PT, RZ, R3, RZ, P0, !PT ;  /* 0x00000003ff037210 */ /* 0x000fe200007fe4ff */
[----:B---3--:R-:W-:-:S04]  /*0d70*/  FMUL R15, R20, R21 ;  /* 0x00000015140f7220 */ /* 0x008fc80000400000 */
[----:B------:R-:W-:Y:S01]  /*0d80*/  FADD R9, R2, R15 ;  /* 0x0000000f02097221 */ /* 0x000fe20000000000 */
[----:B------:R0:W-:Y:S01]  /*0d90*/  STS.128 [UR4], R12 ;  /* 0x0000000cff007988 */ /* 0x0001e20008000c04 */
[----:B------:R-:W-:Y:S01]  /*0da0*/  UIADD3 UR4, UPT, UPT, UR4, 0x20, URZ ;  /* 0x0000002004047890 */ /* 0x000fe2000fffe0ff */
[----:B------:R-:W-:Y:S11]  /*0db0*/  BRA.U UP1, `(.L_x_8) ;  /* 0xfffffff901747547 */ /* 0x000ff6000b83ffff */
.L_x_7:
[----:B------:R-:W-:Y:S05]  /*0dc0*/  BRA.U !UP0, `(.L_x_6) ;  /* 0x0000000508d47547 */ /* 0x000fea000b800000 */
[----:B------:R-:W-:Y:S02]  /*0dd0*/  UISETP.GE.U32.AND UP0, UPT, UR11, 0x4, UPT ;  /* 0x000000040b00788c */ /* 0x000fe4000bf06070 */
[----:B------:R-:W-:-:S04]  /*0de0*/  ULOP3.LUT UR5, UR7, 0x3, URZ, 0xc0, !UPT ;  /* 0x0000000307057892 */ /* 0x000fc8000f8ec0ff */
[----:B------:R-:W-:-:S03]  /*0df0*/  UISETP.NE.AND UP1, UPT, UR5, URZ, UPT ;  /* 0x000000ff0500728c */ /* 0x000fc6000bf25270 */
[----:B------:R-:W-:Y:S08]  /*0e00*/  BRA.U !UP0, `(.L_x_9) ;  /* 0x0000000108dc7547 */ /* 0x000ff0000b800000 */
[----:B0-----:R-:W0:Y:S02]  /*0e10*/  LDC.64 R4, c[0x0][0x380] ;  /* 0x0000e000ff047b82 */ /* 0x001e240000000a00 */
[----:B0-----:R-:W-:-:S05]  /*0e20*/  IMAD.WIDE.U32 R4, R8, 0x4, R4 ;  /* 0x0000000408047825 */ /* 0x001fca00078e0004 */
[----:B------:R-:W2:Y:S04]  /*0e30*/  LDG.E R3, desc[UR12][R4.64] ;  /* 0x0000000c04037981 */ /* 0x000ea8000c1e1900 */
[----:B------:R-:W3:Y:S04]  /*0e40*/  LDG.E R7, desc[UR12][R4.64+0x4] ;  /* 0x0000040c04077981 */ /* 0x000ee8000c1e1900 */
[----:B------:R-:W4:Y:S04]  /*0e50*/  LDG.E R11, desc[UR12][R4.64+0x8] ;  /* 0x0000080c040b7981 */ /* 0x000f28000c1e1900 */
[----:B------:R-:W5:Y:S01]  /*0e60*/  LDG.E R13, desc[UR12][R4.64+0xc] ;  /* 0x00000c0c040d7981 */ /* 0x000f62000c1e1900 */
[----:B------:R-:W-:Y:S01]  /*0e70*/  HFMA2 R14, -RZ, RZ, 0.96630859375, -0.0022525787353515625 ;  /* 0x3bbb989dff0e7431 */ /* 0x000fe200000001ff */
[----:B------:R-:W-:-:S02]  /*0e80*/  MOV R15, 0x437c0000 ;  /* 0x437c0000000f7802 */ /* 0x000fc40000000f00 */
[----:B------:R-:W-:Y:S01]  /*0e90*/  MOV R18, 0x400 ;  /* 0x0000040000127802 */ /* 0x000fe20000000f00 */
[----:B--2---:R-:W-:-:S04]  /*0ea0*/  FADD R3, R3, -R0 ;  /* 0x8000000003037221 */ /* 0x004fc80000000000 */
[----:B------:R-:W-:Y:S01]  /*0eb0*/  FFMA.SAT R2, R3, R14, 0.5 ;  /* 0x3f00000003027423 */ /* 0x000fe2000000200e */
[----:B---3--:R-:W-:-:S03]  /*0ec0*/  FADD R7, R7, -R0 ;  /* 0x8000000007077221 */ /* 0x008fc60000000000 */
[-C--:B------:R-:W-:Y:S01]  /*0ed0*/  FFMA.RM R2, R2, R15.reuse, 12582913 ;  /* 0x4b40000102027423 */ /* 0x080fe2000000400f */
[-C--:B------:R-:W-:Y:S01]  /*0ee0*/  FFMA.SAT R10, R7, R14.reuse, 0.5 ;  /* 0x3f000000070a7423 */ /* 0x080fe2000000200e */
[--C-:B----4-:R-:W-:Y:S02]  /*0ef0*/  FADD R12, R11, -R0.reuse ;  /* 0x800000000b0c7221 */ /* 0x110fe40000000000 */
[----:B------:R-:W-:Y:S01]  /*0f00*/  FADD R6, R2, -12583039 ;  /* 0xcb40007f02067421 */ /* 0x000fe20000000000 */
[----:B-----5:R-:W-:Y:S01]  /*0f10*/  FADD R13, R13, -R0 ;  /* 0x800000000d0d7221 */ /* 0x020fe20000000000 */
[-C--:B------:R-:W-:Y:S01]  /*0f20*/  FFMA.RM R4, R10, R15.reuse, 12582913 ;  /* 0x4b4000010a047423 */ /* 0x080fe2000000400f */
[-C--:B------:R-:W-:Y:S01]  /*0f30*/  FFMA.SAT R5, R12, R14.reuse, 0.5 ;  /* 0x3f0000000c057423 */ /* 0x080fe2000000200e */
[----:B------:R-:W-:Y:S01]  /*0f40*/  FFMA R6, R3, 1.4426950216293334961, -R6 ;  /* 0x3fb8aa3b03067823 */ /* 0x000fe20000000806 */
[----:B------:R-:W-:Y:S01]  /*0f50*/  FFMA.SAT R14, R13, R14, 0.5 ;  /* 0x3f0000000d0e7423 */ /* 0x000fe2000000200e */
[----:B------:R-:W-:Y:S01]  /*0f60*/  FADD R10, R4, -12583039 ;  /* 0xcb40007f040a7421 */ /* 0x000fe20000000000 */
[-C--:B------:R-:W-:Y:S01]  /*0f70*/  FFMA.RM R5, R5, R15.reuse, 12582913 ;  /* 0x4b40000105057423 */ /* 0x080fe2000000400f */
[----:B------:R-:W-:Y:S01]  /*0f80*/  FFMA R6, R3, 1.925963033500011079e-08, R6 ;  /* 0x32a5706003067823 */ /* 0x000fe20000000006 */
[----:B------:R-:W-:Y:S01]  /*0f90*/  FFMA.RM R14, R14, R15, 12582913 ;  /* 0x4b4000010e0e7423 */ /* 0x000fe2000000400f */
[----:B------:R-:W0:Y:S01]  /*0fa0*/  S2R R3, SR_CgaCtaId ;  /* 0x0000000000037919 */ /* 0x000e220000008800 */
[----:B------:R-:W-:Y:S01]  /*0fb0*/  FFMA R10, R7, 1.4426950216293334961, -R10 ;  /* 0x3fb8aa3b070a7823 */ /* 0x000fe2000000080a */
[----:B------:R-:W-:Y:S01]  /*0fc0*/  FADD R11, R5, -12583039 ;  /* 0xcb40007f050b7421 */ /* 0x000fe20000000000 */
[----:B------:R-:W-:Y:S01]  /*0fd0*/  FADD R16, R14, -12583039 ;  /* 0xcb40007f0e107421 */ /* 0x000fe20000000000 */
[----:B------:R-:W1:Y:S01]  /*0fe0*/  MUFU.EX2 R6, R6 ;  /* 0x0000000600067308 */ /* 0x000e620000000800 */
[----:B------:R-:W-:Y:S01]  /*0ff0*/  FFMA R10, R7, 1.925963033500011079e-08, R10 ;  /* 0x32a57060070a7823 */ /* 0x000fe2000000000a */
[----:B------:R-:W-:Y:S01]  /*1000*/  FFMA R7, R12, 1.4426950216293334961, -R11 ;  /* 0x3fb8aa3b0c077823 */ /* 0x000fe2000000080b */
[----:B------:R-:W-:Y:S01]  /*1010*/  FFMA R16, R13, 1.4426950216293334961, -R16 ;  /* 0x3fb8aa3b0d107823 */ /* 0x000fe20000000810 */
[----:B------:R-:W-:-:S02]  /*1020*/  SHF.L.U32 R4, R4, 0x17, RZ ;  /* 0x0000001704047819 */ /* 0x000fc400000006ff */
[----:B------:R-:W-:Y:S01]  /*1030*/  FFMA R12, R12, 1.925963033500011079e-08, R7 ;  /* 0x32a570600c0c7823 */ /* 0x000fe20000000007 */
[----:B------:R-:W-:Y:S01]  /*1040*/  FFMA R16, R13, 1.925963033500011079e-08, R16 ;  /* 0x32a570600d107823 */ /* 0x000fe20000000010 */
[----:B------:R-:W2:Y:S01]  /*1050*/  MUFU.EX2 R11, R10 ;  /* 0x0000000a000b7308 */ /* 0x000ea20000000800 */
[----:B------:R-:W-:Y:S02]  /*1060*/  SHF.L.U32 R7, R2, 0x17, RZ ;  /* 0x0000001702077819 */ /* 0x000fe400000006ff */
[----:B------:R-:W-:Y:S02]  /*1070*/  SHF.L.U32 R5, R5, 0x17, RZ ;  /* 0x0000001705057819 */ /* 0x000fe400000006ff */
[----:B------:R-:W-:-:S03]  /*1080*/  SHF.L.U32 R13, R14, 0x17, RZ ;  /* 0x000000170e0d7819 */ /* 0x000fc600000006ff */
[----:B------:R-:W3:Y:S01]  /*1090*/  MUFU.EX2 R12, R12 ;  /* 0x0000000c000c7308 */ /* 0x000ee20000000800 */
[----:B-1----:R-:W-:-:S07]  /*10a0*/  FMUL R6, R7, R6 ;  /* 0x0000000607067220 */ /* 0x002fce0000400000 */
[----:B------:R-:W1:Y:S01]  /*10b0*/  MUFU.EX2 R16, R16 ;  /* 0x0000001000107308 */ /* 0x000e620000000800 */
[----:B--2---:R-:W-:Y:S01]  /*10c0*/  FMUL R7, R4, R11 ;  /* 0x0000000b04077220 */ /* 0x004fe20000400000 */
[----:B------:R-:W-:Y:S01]  /*10d0*/  FADD R4, R9, R6 ;  /* 0x0000000609047221 */ /* 0x000fe20000000000 */
[----:B0-----:R-:W-:-:S04]  /*10e0*/  LEA R3, R3, R18, 0x18 ;  /* 0x0000001203037211 */ /* 0x001fc800078ec0ff */
[----:B------:R-:W-:Y:S01]  /*10f0*/  LEA R2, R8, R3, 0x2 ;  /* 0x0000000308027211 */ /* 0x000fe200078e10ff */
[----:B---3--:R-:W-:Y:S01]  /*1100*/  FMUL R12, R5, R12 ;  /* 0x0000000c050c7220 */ /* 0x008fe20000400000 */
[----:B------:R-:W-:Y:S01]  /*1110*/  FADD R3, R4, R7 ;  /* 0x0000000704037221 */ /* 0x000fe20000000000 */
[----:B------:R-:W-:Y:S02]  /*1120*/  IADD3 R8, PT, PT, R8, 0x4, RZ ;  /* 0x0000000408087810 */ /* 0x000fe40007ffe0ff */
[----:B------:R2:W-:Y:S01]  /*1130*/  STS.64 [R2], R6 ;  /* 0x0000000602007388 */ /* 0x0005e20000000a00 */
[----:B------:R-:W-:Y:S01]  /*1140*/  FADD R4, R3, R12 ;  /* 0x0000000c03047221 */ /* 0x000fe20000000000 */
[----:B-1----:R-:W-:-:S04]  /*1150*/  FMUL R13, R13, R16 ;  /* 0x000000100d0d7220 */ /* 0x002fc80000400000 */
[----:B------:R-:W-:Y:S01]  /*1160*/  FADD R9, R4, R13 ;  /* 0x0000000d04097221 */ /* 0x000fe20000000000 */
[----:B------:R2:W-:Y:S06]  /*1170*/  STS.64 [R2+0x8], R12 ;  /* 0x0000080c02007388 */ /* 0x0005ec0000000a00 */
.L_x_9:
[----:B------:R-:W-:Y:S05]  /*1180*/  BRA.U !UP1, `(.L_x_6) ;  /* 0x0000000109e47547 */ /* 0x000fea000b800000 */
[----:B------:R-:W-:Y:S02]  /*1190*/  UISETP.NE.AND UP0, UPT, UR5, 0x1, UPT ;  /* 0x000000010500788c */ /* 0x000fe4000bf05270 */
[----:B------:R-:W-:-:S04]  /*11a0*/  ULOP3.LUT UR4, UR7, 0x1, URZ, 0xc0, !UPT ;  /* 0x0000000107047892 */ /* 0x000fc8000f8ec0ff */
[----:B------:R-:W-:-:S03]  /*11b0*/  UISETP.NE.U32.AND UP1, UPT, UR4, 0x1, UPT ;  /* 0x000000010400788c */ /* 0x000fc6000bf25070 */
[----:B------:R-:W-:Y:S08]  /*11c0*/  BRA.U !UP0, `(.L_x_10) ;  /* 0x0000000108807547 */ /* 0x000ff0000b800000 */
[----:B--2---:R-:W1:Y:S02]  /*11d0*/  LDC.64 R2, c[0x0][0x380] ;  /* 0x0000e000ff027b82 */ /* 0x004e640000000a00 */
[----:B-1----:R-:W-:-:S05]  /*11e0*/  IMAD.WIDE.U32 R2, R8, 0x4, R2 ;  /* 0x0000000408027825 */ /* 0x002fca00078e0002 */
[----:B0-----:R-:W2:Y:S04]  /*11f0*/  LDG.E R5, desc[UR12][R2.64] ;  /* 0x0000000c02057981 */ /* 0x001ea8000c1e1900 */
[----:B------:R-:W3:Y:S01]  /*1200*/  LDG.E R11, desc[UR12][R2.64+0x4] ;  /* 0x0000040c020b7981 */ /* 0x000ee2000c1e1900 */
[----:B------:R-:W-:Y:S01]  /*1210*/  HFMA2 R4, -RZ, RZ, 0.96630859375, -0.0022525787353515625 ;  /* 0x3bbb989dff047431 */ /* 0x000fe200000001ff */
[----:B------:R-:W-:Y:S01]  /*1220*/  MOV R7, 0x437c0000 ;  /* 0x437c000000077802 */ /* 0x000fe20000000f00 */
[--C-:B--2---:R-:W-:Y:S01]  /*1230*/  FADD R5, R5, -R0.reuse ;  /* 0x8000000005057221 */ /* 0x104fe20000000000 */
[----:B---3--:R-:W-:-:S03]  /*1240*/  FADD R13, R11, -R0 ;  /* 0x800000000b0d7221 */ /* 0x008fc60000000000 */
[-C--:B------:R-:W-:Y:S01]  /*1250*/  FFMA.SAT R6, R5, R4.reuse, 0.5 ;  /* 0x3f00000005067423 */ /* 0x080fe20000002004 */
[----:B------:R-:W0:Y:S01]  /*1260*/  S2R R11, SR_CgaCtaId ;  /* 0x00000000000b7919 */ /* 0x000e220000008800 */
[----:B------:R-:W-:Y:S02]  /*1270*/  FFMA.SAT R10, R13, R4, 0.5 ;  /* 0x3f0000000d0a7423 */ /* 0x000fe40000002004 */
[-C--:B------:R-:W-:Y:S02]  /*1280*/  FFMA.RM R6, R6, R7.reuse, 12582913 ;  /* 0x4b40000106067423 */ /* 0x080fe40000004007 */
[----:B------:R-:W-:Y:S02]  /*1290*/  FFMA.RM R10, R10, R7, 12582913 ;  /* 0x4b4000010a0a7423 */ /* 0x000fe40000004007 */
[C---:B------:R-:W-:Y:S01]  /*12a0*/  FADD R4, R6.reuse, -12583039 ;  /* 0xcb40007f06047421 */ /* 0x040fe20000000000 */
[----:B------:R-:W-:Y:S01]  /*12b0*/  SHF.L.U32 R6, R6, 0x17, RZ ;  /* 0x0000001706067819 */ /* 0x000fe200000006ff */
[----:B------:R-:W-:-:S02]  /*12c0*/  FADD R2, R10, -12583039 ;  /* 0xcb40007f0a027421 */ /* 0x000fc40000000000 */
[----:B------:R-:W-:Y:S01]  /*12d0*/  FFMA R4, R5, 1.4426950216293334961, -R4 ;  /* 0x3fb8aa3b05047823 */ /* 0x000fe20000000804 */
[----:B------:R-:W-:Y:S01]  /*12e0*/  SHF.L.U32 R7, R10, 0x17, RZ ;  /* 0x000000170a077819 */ /* 0x000fe200000006ff */
[----:B------:R-:W-:Y:S02]  /*12f0*/  FFMA R2, R13, 1.4426950216293334961, -R2 ;  /* 0x3fb8aa3b0d027823 */ /* 0x000fe40000000802 */
[----:B------:R-:W-:Y:S02]  /*1300*/  FFMA R4, R5, 1.925963033500011079e-08, R4 ;  /* 0x32a5706005047823 */ /* 0x000fe40000000004 */
[----:B------:R-:W-:Y:S02]  /*1310*/  FFMA R13, R13, 1.925963033500011079e-08, R2 ;  /* 0x32a570600d0d7823 */ /* 0x000fe40000000002 */
[----:B------:R-:W1:Y:S01]  /*1320*/  MUFU.EX2 R3, R4 ;  /* 0x0000000400037308 */ /* 0x000e620000000800 */
[----:B------:R-:W-:-:S07]  /*1330*/  MOV R2, 0x400 ;  /* 0x0000040000027802 */ /* 0x000fce0000000f00 */
[----:B------:R-:W2:Y:S01]  /*1340*/  MUFU.EX2 R12, R13 ;  /* 0x0000000d000c7308 */ /* 0x000ea20000000800 */
[----:B0-----:R-:W-:Y:S01]  /*1350*/  LEA R11, R11, R2, 0x18 ;  /* 0x000000020b0b7211 */ /* 0x001fe200078ec0ff */
[----:B-1----:R-:W-:-:S03]  /*1360*/  FMUL R6, R6, R3 ;  /* 0x0000000306067220 */ /* 0x002fc60000400000 */
[C---:B------:R-:W-:Y:S02]  /*1370*/  LEA R11, R8.reuse, R11, 0x2 ;  /* 0x0000000b080b7211 */ /* 0x040fe400078e10ff */
[----:B------:R-:W-:Y:S01]  /*1380*/  IADD3 R8, PT, PT, R8, 0x2, RZ ;  /* 0x0000000208087810 */ /* 0x000fe20007ffe0ff */
[----:B------:R-:W-:Y:S01]  /*1390*/  FADD R2, R9, R6 ;  /* 0x0000000609027221 */ /* 0x000fe20000000000 */
[----:B--2---:R-:W-:-:S04]  /*13a0*/  FMUL R7, R7, R12 ;  /* 0x0000000c07077220 */ /* 0x004fc80000400000 */
[----:B------:R-:W-:Y:S01]  /*13b0*/  FADD R9, R2, R7 ;  /* 0x0000000702097221 */ /* 0x000fe20000000000 */
[----:B------:R1:W-:Y:S06]  /*13c0*/  STS.64 [R11], R6 ;  /* 0x000000060b007388 */ /* 0x0003ec0000000a00 */
.L_x_10:
[----:B------:R-:W-:Y:S05]  /*13d0*/  BRA.U UP1, `(.L_x_6) ;  /* 0x0000000101507547 */ /* 0x000fea000b800000 */
[----:B--2---:R-:W2:Y:S02]  /*13e0*/  LDC.64 R2, c[0x0][0x380] ;  /* 0x0000e000ff027b82 */ /* 0x004ea40000000a00 */
[----:B--2---:R-:W-:-:S06]  /*13f0*/  IMAD.WIDE.U32 R2, R8, 0x4, R2 ;  /* 0x0000000408027825 */ /* 0x004fcc00078e0002 */
[----:B------:R-:W2:Y:S01]  /*1400*/  LDG.E R3, desc[UR12][R2.64] ;  /* 0x0000000c02037981 */ /* 0x000ea2000c1e1900 */
[----:B0-----:R-:W-:Y:S01]  /*1410*/  HFMA2 R5, -RZ, RZ, 0.96630859375, -0.0022525787353515625 ;  /* 0x3bbb989dff057431 */ /* 0x001fe200000001ff */
[----:B-1----:R-:W-:Y:S01]  /*1420*/  MOV R7, 0x437c0000 ;  /* 0x437c000000077802 */ /* 0x002fe20000000f00 */
[----:B------:R-:W0:Y:S01]  /*1430*/  S2R R11, SR_CgaCtaId ;  /* 0x00000000000b7919 */ /* 0x000e220000008800 */
[----:B--2---:R-:W-:-:S04]  /*1440*/  FADD R0, R3, -R0 ;  /* 0x8000000003007221 */ /* 0x004fc80000000000 */
[----:B------:R-:W-:-:S04]  /*1450*/  FFMA.SAT R4, R0, R5, 0.5 ;  /* 0x3f00000000047423 */ /* 0x000fc80000002005 */
[----:B------:R-:W-:-:S04]  /*1460*/  FFMA.RM R4, R4, R7, 12582913 ;  /* 0x4b40000104047423 */ /* 0x000fc80000004007 */
[C---:B------:R-:W-:Y:S01]  /*1470*/  FADD R5, R4.reuse, -12583039 ;  /* 0xcb40007f04057421 */ /* 0x040fe20000000000 */
[----:B------:R-:W-:-:S03]  /*1480*/  SHF.L.U32 R4, R4, 0x17, RZ ;  /* 0x0000001704047819 */ /* 0x000fc600000006ff */
[----:B------:R-:W-:-:S04]  /*1490*/  FFMA R5, R0, 1.4426950216293334961, -R5 ;  /* 0x3fb8aa3b00057823 */ /* 0x000fc80000000805 */
[----:B------:R-:W-:Y:S01]  /*14a0*/  FFMA R5, R0, 1.925963033500011079e-08, R5 ;  /* 0x32a5706000057823 */ /* 0x000fe20000000005 */
[----:B------:R-:W-:-:S04]  /*14b0*/  MOV R0, 0x400 ;  /* 0x0000040000007802 */ /* 0x000fc80000000f00 */
[----:B0-----:R-:W-:Y:S01]  /*14c0*/  LEA R3, R11, R0, 0x18 ;  /* 0x000000000b037211 */ /* 0x001fe200078ec0ff */
[----:B------:R-:W0:Y:S03]  /*14d0*/  MUFU.EX2 R5, R5 ;  /* 0x0000000500057308 */ /* 0x000e260000000800 */
[----:B------:R-:W-:Y:S01]  /*14e0*/  LEA R3, R8, R3, 0x2 ;  /* 0x0000000308037211 */ /* 0x000fe200078e10ff */
[----:B0-----:R-:W-:-:S04]  /*14f0*/  FMUL R4, R4, R5 ;  /* 0x0000000504047220 */ /* 0x001fc80000400000 */
[----:B------:R-:W-:Y:S01]  /*1500*/  FADD R9, R9, R4 ;  /* 0x0000000409097221 */ /* 0x000fe20000000000 */
[----:B------:R3:W-:Y:S06]  /*1510*/  STS [R3], R4 ;  /* 0x0000000403007388 */ /* 0x0007ec0000000800 */
.L_x_6:
[----:B--23--:R-:W2:Y:S02]  /*1520*/  LDC.64 R2, c[0x0][0x388] ;  /* 0x0000e200ff027b82 */ /* 0x00cea40000000a00 */
[----:B--2---:R-:W2:Y:S01]  /*1530*/  LDG.E R2, desc[UR12][R2.64] ;  /* 0x0000000c02027981 */ /* 0x004ea2000c1e1900 */
[----:B------:R-:W-:Y:S01]  /*1540*/  MOV R0, 0x400 ;  /* 0x0000040000007802 */ /* 0x000fe20000000f00 */
[----:B0-----:R-:W0:Y:S01]  /*1550*/  MUFU.RCP R4, R9 ;  /* 0x0000000900047308 */ /* 0x001e220000001000 */
[----:B------:R-:W3:Y:S02]  /*1560*/  S2R R5, SR_CgaCtaId ;  /* 0x0000000000057919 */ /* 0x000ee40000008800 */
[----:B---3--:R-:W-:-:S04]  /*1570*/  LEA R5, R5, R0, 0x18 ;  /* 0x0000000005057211 */ /* 0x008fc800078ec0ff */
[----:B--2---:R-:W-:Y:S01]  /*1580*/  LEA R0, R2, R5, 0x2 ;  /* 0x0000000502007211 */ /* 0x004fe200078e10ff */
[----:B0-----:R-:W-:-:S04]  /*1590*/  FFMA R5, R4, -R9, 1 ;  /* 0x3f80000004057423 */ /* 0x001fc80000000809 */
[----:B------:R-:W-:Y:S01]  /*15a0*/  FFMA R5, R4, R5, R4 ;  /* 0x0000000504057223 */ /* 0x000fe20000000004 */
[----:B------:R-:W0:Y:S02]  /*15b0*/  LDS R0, [R0] ;  /* 0x0000000000007984 */ /* 0x000e240000000800 */
[----:B0-----:R-:W0:Y:S01]  /*15c0*/  FCHK P0, R0, R9 ;  /* 0x0000000900007302 */ /* 0x001e220000000000 */
[----:B------:R-:W-:-:S04]  /*15d0*/  FFMA R4, R0, R5, RZ ;  /* 0x0000000500047223 */ /* 0x000fc800000000ff */
[----:B------:R-:W-:-:S04]  /*15e0*/  FFMA R2, R4, -R9, R0 ;  /* 0x8000000904027223 */ /* 0x000fc80000000000 */
[----:B------:R-:W-:Y:S01]  /*15f0*/  FFMA R2, R5, R2, R4 ;  /* 0x0000000205027223 */ /* 0x000fe20000000004 */
[----:B0-----:R-:W-:Y:S06]  /*1600*/  @!P0 BRA `(.L_x_11) ;  /* 0x0000000000108947 */ /* 0x001fec0003800000 */
[----:B------:R-:W-:Y:S02]  /*1610*/  MOV R3, R9 ;  /* 0x0000000900037202 */ /* 0x000fe40000000f00 */
[----:B------:R-:W-:-:S07]  /*1620*/  MOV R2, 0x1640 ;  /* 0x0000164000027802 */ /* 0x000fce0000000f00 */
[----:B-1----:R-:W-:Y:S05]  /*1630*/  CALL.REL.NOINC `($__internal_0_$__cuda_sm3x_div_rn_noftz_f32_slowpath) ;  /* 0x00000000007c7944 */ /* 0x002fea0003c00000 */
[----:B------:R-:W-:-:S07]  /*1640*/  MOV R2, R5 ;  /* 0x0000000500027202 */ /* 0x000fce0000000f00 */
.L_x_11:
[----:B------:R-:W-:Y:S01]  /*1650*/  MOV R9, R2 ;  /* 0x0000000200097202 */ /* 0x000fe20000000f00 */
[----:B------:R-:W-:-:S03]  /*1660*/  HFMA2 R3, -RZ, RZ, 1.5048828125, 33.21875 ;  /* 0x3e055027ff037431 */ /* 0x000fc600000001ff */
[----:B------:R-:W-:-:S13]  /*1670*/  FSETP.GEU.AND P0, PT, R9, 1.175494350822287508e-38, PT ;  /* 0x008000000900780b */ /* 0x000fda0003f0e000 */
[----:B------:R-:W-:-:S05]  /*1680*/  @!P0 FMUL R9, R9, 8388608 ;  /* 0x4b00000009098820 */ /* 0x000fca0000400000 */
[----:B------:R-:W-:-:S04]  /*1690*/  IADD3 R0, PT, PT, R9, -0x3f2aaaab, RZ ;  /* 0xc0d5555509007810 */ /* 0x000fc80007ffe0ff */
[----:B------:R-:W-:-:S04]  /*16a0*/  LOP3.LUT R4, R0, 0xff800000, RZ, 0xc0, !PT ;  /* 0xff80000000047812 */ /* 0x000fc800078ec0ff */
[----:B------:R-:W-:-:S05]  /*16b0*/  IADD3 R0, PT, PT, R9, -R4, RZ ;  /* 0x8000000409007210 */ /* 0x000fca0007ffe0ff */
[----:B-1----:R-:W-:Y:S01]  /*16c0*/  FADD R6, R0, -1 ;  /* 0xbf80000000067421 */ /* 0x002fe20000000000 */
[----:B------:R-:W-:Y:S02]  /*16d0*/  FSEL R0, RZ, -23, P0 ;  /* 0xc1b80000ff007808 */ /* 0x000fe40000000000 */
[----:B------:R-:W-:Y:S01]  /*16e0*/  ISETP.GT.U32.AND P0, PT, R9, 0x7f7fffff, PT ;  /* 0x7f7fffff0900780c */ /* 0x000fe20003f04070 */
[----:B------:R-:W-:-:S04]  /*16f0*/  FFMA R3, R6, -R3, 0.14084610342979431152 ;  /* 0x3e1039f606037423 */ /* 0x000fc80000000803 */
[----:B------:R-:W-:-:S04]  /*1700*/  FFMA R3, R6, R3, -0.12148627638816833496 ;  /* 0xbdf8cdcc06037423 */ /* 0x000fc80000000003 */
[----:B------:R-:W-:-:S04]  /*1710*/  FFMA R3, R6, R3, 0.13980610668659210205 ;  /* 0x3e0f295506037423 */ /* 0x000fc80000000003 */
[----:B------:R-:W-:-:S04]  /*1720*/  FFMA R3, R6, R3, -0.16684235632419586182 ;  /* 0xbe2ad8b906037423 */ /* 0x000fc80000000003 */
[----:B------:R-:W-:-:S04]  /*1730*/  FFMA R3, R6, R3, 0.20012299716472625732 ;  /* 0x3e4ced0b06037423 */ /* 0x000fc80000000003 */
[----:B------:R-:W-:-:S04]  /*1740*/  FFMA R3, R6, R3, -0.24999669194221496582 ;  /* 0xbe7fff2206037423 */ /* 0x000fc80000000003 */
[C---:B------:R-:W-:Y:S02]  /*1750*/  FFMA R5, R6.reuse, R3, 0.33333182334899902344 ;  /* 0x3eaaaa7806057423 */ /* 0x040fe40000000003 */
[----:B------:R-:W0:Y:S02]  /*1760*/  LDC.64 R2, c[0x0][0x390] ;  /* 0x0000e400ff027b82 */ /* 0x000e240000000a00 */
[C---:B------:R-:W-:Y:S01]  /*1770*/  FFMA R7, R6.reuse, R5, -0.5 ;  /* 0xbf00000006077423 */ /* 0x040fe20000000005 */
[----:B------:R-:W-:Y:S02]  /*1780*/  I2FP.F32.S32 R5, R4 ;  /* 0x0000000400057245 */ /* 0x000fe40000201400 */
[----:B------:R-:W-:Y:S01]  /*1790*/  MOV R4, 0x7f800000 ;  /* 0x7f80000000047802 */ /* 0x000fe20000000f00 */
[----:B------:R-:W-:Y:S02]  /*17a0*/  FMUL R7, R6, R7 ;  /* 0x0000000706077220 */ /* 0x000fe40000400000 */
[----:B------:R-:W-:-:S02]  /*17b0*/  FFMA R0, R5, 1.1920928955078125e-07, R0 ;  /* 0x3400000005007823 */ /* 0x000fc40000000000 */
[----:B------:R-:W-:-:S04]  /*17c0*/  FFMA R7, R6, R7, R6 ;  /* 0x0000000706077223 */ /* 0x000fc80000000006 */
[----:B------:R-:W-:Y:S01]  /*17d0*/  FFMA R0, R0, 0.69314718246459960938, R7 ;  /* 0x3f31721800007823 */ /* 0x000fe20000000007 */
[C---:B------:R-:W-:Y:S01]  /*17e0*/  @P0 FFMA R0, R9.reuse, R4, +INF ;  /* 0x7f80000009000423 */ /* 0x040fe20000000004 */
[----:B------:R-:W-:-:S04]  /*17f0*/  FSETP.NEU.AND P0, PT, R9, RZ, PT ;  /* 0x000000ff0900720b */ /* 0x000fc80003f0d000 */
[----:B------:R-:W-:-:S05]  /*1800*/  FSEL R5, -R0, +INF , P0 ;  /* 0x7f80000000057808 */ /* 0x000fca0000000100 */
[----:B0-----:R-:W-:Y:S01]  /*1810*/  STG.E desc[UR12][R2.64], R5 ;  /* 0x0000000502007986 */ /* 0x001fe2000c10190c */
[----:B------:R-:W-:Y:S05]  /*1820*/  EXIT ;  /* 0x000000000000794d */ /* 0x000fea0003800000 */
        .weak           $__internal_0_$__cuda_sm3x_div_rn_noftz_f32_slowpath
        .type           $__internal_0_$__cuda_sm3x_div_rn_noftz_f32_slowpath,@function
        .size           $__internal_0_$__cuda_sm3x_div_rn_noftz_f32_slowpath,(.L_x_28 - $__internal_0_$__cuda_sm3x_div_rn_noftz_f32_slowpath)
$__internal_0_$__cuda_sm3x_div_rn_noftz_f32_slowpath:
[----:B------:R-:W-:Y:S02]  /*1830*/  SHF.R.U32.HI R5, RZ, 0x17, R3 ;  /* 0x00000017ff057819 */ /* 0x000fe40000011603 */
[----:B------:R-:W-:Y:S02]  /*1840*/  SHF.R.U32.HI R4, RZ, 0x17, R0 ;  /* 0x00000017ff047819 */ /* 0x000fe40000011600 */
[----:B------:R-:W-:Y:S02]  /*1850*/  LOP3.LUT R11, R5, 0xff, RZ, 0xc0, !PT ;  /* 0x000000ff050b7812 */ /* 0x000fe400078ec0ff */
[----:B------:R-:W-:Y:S02]  /*1860*/  LOP3.LUT R4, R4, 0xff, RZ, 0xc0, !PT ;  /* 0x000000ff04047812 */ /* 0x000fe400078ec0ff */
[----:B------:R-:W-:Y:S02]  /*1870*/  IADD3 R8, PT, PT, R11, -0x1, RZ ;  /* 0xffffffff0b087810 */ /* 0x000fe40007ffe0ff */
[----:B------:R-:W-:-:S02]  /*1880*/  IADD3 R7, PT, PT, R4, -0x1, RZ ;  /* 0xffffffff04077810 */ /* 0x000fc40007ffe0ff */
[----:B------:R-:W-:Y:S02]  /*1890*/  ISETP.GT.U32.AND P0, PT, R8, 0xfd, PT ;  /* 0x000000fd0800780c */ /* 0x000fe40003f04070 */
[----:B------:R-:W-:Y:S02]  /*18a0*/  MOV R5, R0 ;  /* 0x0000000000057202 */ /* 0x000fe40000000f00 */
[----:B------:R-:W-:-:S13]  /*18b0*/  ISETP.GT.U32.OR P0, PT, R7, 0xfd, P0 ;  /* 0x000000fd0700780c */ /* 0x000fda0000704470 */
[----:B------:R-:W-:Y:S01]  /*18c0*/  @!P0 MOV R6, RZ ;  /* 0x000000ff00068202 */ /* 0x000fe20000000f00 */
[----:B------:R-:W-:Y:S06]  /*18d0*/  @!P0 BRA `(.L_x_12) ;  /* 0x00000000005c8947 */ /* 0x000fec0003800000 */
[----:B------:R-:W-:Y:S02]  /*18e0*/  FSETP.GTU.FTZ.AND P1, PT, |R3|, +INF , PT ;  /* 0x7f8000000300780b */ /* 0x000fe40003f3c200 */
[----:B------:R-:W-:-:S04]  /*18f0*/  FSETP.GTU.FTZ.AND P0, PT, |R0|, +INF , PT ;  /* 0x7f8000000000780b */ /* 0x000fc80003f1c200 */
[----:B------:R-:W-:-:S13]  /*1900*/  PLOP3.LUT P0, PT, P0, P1, PT, 0xf8, 0x8f ;  /* 0x00000000008f781c */ /* 0x000fda0000703f70 */
[----:B------:R-:W-:Y:S05]  /*1910*/  @P0 BRA `(.L_x_13) ;  /* 0x0000000400440947 */ /* 0x000fea0003800000 */
[----:B------:R-:W-:-:S13]  /*1920*/  LOP3.LUT P0, RZ, R3, 0x7fffffff, R5, 0xc8, !PT ;  /* 0x7fffffff03ff7812 */ /* 0x000fda000780c805 */
[----:B------:R-:W-:Y:S05]  /*1930*/  @!P0 BRA `(.L_x_14) ;  /* 0x0000000400348947 */ /* 0x000fea0003800000 */
[C---:B------:R-:W-:Y:S02]  /*1940*/  FSETP.NEU.FTZ.AND P2, PT, |R0|.reuse, +INF , PT ;  /* 0x7f8000000000780b */ /* 0x040fe40003f5d200 */
[----:B------:R-:W-:Y:S02]  /*1950*/  FSETP.NEU.FTZ.AND P1, PT, |R3|, +INF , PT ;  /* 0x7f8000000300780b */ /* 0x000fe40003f3d200 */
[----:B------:R-:W-:-:S11]  /*1960*/  FSETP.NEU.FTZ.AND P0, PT, |R0|, +INF , PT ;  /* 0x7f8000000000780b */ /* 0x000fd60003f1d200 */
[----:B------:R-:W-:Y:S05]  /*1970*/  @!P1 BRA !P2, `(.L_x_14) ;  /* 0x0000000400249947 */ /* 0x000fea0005000000 */
[----:B------:R-:W-:-:S04]  /*1980*/  LOP3.LUT P2, RZ, R5, 0x7fffffff, RZ, 0xc0, !PT ;  /* 0x7fffffff05ff7812 */ /* 0x000fc8000784c0ff */
[----:B------:R-:W-:-:S13]  /*1990*/  PLOP3.LUT P1, PT, P1, P2, PT, 0x2f, 0xf2 ;  /* 0x0000000000f2781c */ /* 0x000fda0000f24577 */
[----:B------:R-:W-:Y:S05]  /*19a0*/  @P1 BRA `(.L_x_15) ;  /* 0x0000000400101947 */ /* 0x000fea0003800000 */
[----:B------:R-:W-:-:S04]  /*19b0*/  LOP3.LUT P1, RZ, R3, 0x7fffffff, RZ, 0xc0, !PT ;  /* 0x7fffffff03ff7812 */ /* 0x000fc8000782c0ff */
[----:B------:R-:W-:-:S13]  /*19c0*/  PLOP3.LUT P0, PT, P0, P1, PT, 0x2f, 0xf2 ;  /* 0x0000000000f2781c */ /* 0x000fda0000702577 */
[----:B------:R-:W-:Y:S05]  /*19d0*/  @P0 BRA `(.L_x_16) ;  /* 0x0000000000f80947 */ /* 0x000fea0003800000 */
[----:B------:R-:W-:Y:S02]  /*19e0*/  ISETP.GE.AND P0, PT, R7, RZ, PT ;  /* 0x000000ff0700720c */ /* 0x000fe40003f06270 */
[----:B------:R-:W-:-:S11]  /*19f0*/  ISETP.GE.AND P1, PT, R8, RZ, PT ;  /* 0x000000ff0800720c */ /* 0x000fd60003f26270 */
[----:B------:R-:W-:Y:S01]  /*1a00*/  @P0 MOV R6, RZ ;  /* 0x000000ff00060202 */ /* 0x000fe20000000f00 */
[----:B------:R-:W-:Y:S01]  /*1a10*/  @!P0 FFMA R5, R0, 1.84467440737095516160e+19, RZ ;  /* 0x5f80000000058823 */ /* 0x000fe200000000ff */
[----:B------:R-:W-:Y:S01]  /*1a20*/  @!P0 MOV R6, 0xffffffc0 ;  /* 0xffffffc000068802 */ /* 0x000fe20000000f00 */
[----:B------:R-:W-:-:S03]  /*1a30*/  @!P1 FFMA R3, R3, 1.84467440737095516160e+19, RZ ;  /* 0x5f80000003039823 */ /* 0x000fc600000000ff */
[----:B------:R-:W-:-:S07]  /*1a40*/  @!P1 IADD3 R6, PT, PT, R6, 0x40, RZ ;  /* 0x0000004006069810 */ /* 0x000fce0007ffe0ff */
.L_x_12:
[----:B------:R-:W-:Y:S02]  /*1a50*/  LEA R0, R11, 0xc0800000, 0x17 ;  /* 0xc08000000b007811 */ /* 0x000fe400078eb8ff */
[----:B------:R-:W-:Y:S02]  /*1a60*/  IADD3 R4, PT, PT, R4, -0x7f, RZ ;  /* 0xffffff8104047810 */ /* 0x000fe40007ffe0ff */
[----:B------:R-:W-:-:S03]  /*1a70*/  IADD3 R3, PT, PT, -R0, R3, RZ ;  /* 0x0000000300037210 */ /* 0x000fc60007ffe1ff */
[C---:B------:R-:W-:Y:S01]  /*1a80*/  IMAD R0, R4.reuse, -0x800000, R5 ;  /* 0xff80000004007824 */ /* 0x040fe200078e0205 */
[----:B------:R0:W1:Y:S01]  /*1a90*/  MUFU.RCP R7, R3 ;  /* 0x0000000300077308 */ /* 0x0000620000001000 */
[----:B------:R-:W-:Y:S01]  /*1aa0*/  FADD.FTZ R9, -R3, -RZ ;  /* 0x800000ff03097221 */ /* 0x000fe20000010100 */
[----:B0-----:R-:W-:-:S04]  /*1ab0*/  IADD3 R3, PT, PT, R4, 0x7f, -R11 ;  /* 0x0000007f04037810 */ /* 0x001fc80007ffe80b */
[----:B------:R-:W-:Y:S01]  /*1ac0*/  IADD3 R3, PT, PT, R3, R6, RZ ;  /* 0x0000000603037210 */ /* 0x000fe20007ffe0ff */
[----:B-1----:R-:W-:-:S04]  /*1ad0*/  FFMA R8, R7, R9, 1 ;  /* 0x3f80000007087423 */ /* 0x002fc80000000009 */
[----:B------:R-:W-:-:S04]  /*1ae0*/  FFMA R10, R7, R8, R7 ;  /* 0x00000008070a7223 */ /* 0x000fc80000000007 */
[----:B------:R-:W-:-:S04]  /*1af0*/  FFMA R5, R0, R10, RZ ;  /* 0x0000000a00057223 */ /* 0x000fc800000000ff */
[----:B------:R-:W-:-:S04]  /*1b00*/  FFMA R8, R9, R5, R0 ;  /* 0x0000000509087223 */ /* 0x000fc80000000000 */
[----:B------:R-:W-:-:S04]  /*1b10*/  FFMA R7, R10, R8, R5 ;  /* 0x000000080a077223 */ /* 0x000fc80000000005 */
[----:B------:R-:W-:-:S04]  /*1b20*/  FFMA R8, R9, R7, R0 ;  /* 0x0000000709087223 */ /* 0x000fc80000000000 */
[----:B------:R-:W-:-:S05]  /*1b30*/  FFMA R5, R10, R8, R7 ;  /* 0x000000080a057223 */ /* 0x000fca0000000007 */
[----:B------:R-:W-:-:S04]  /*1b40*/  SHF.R.U32.HI R0, RZ, 0x17, R5 ;  /* 0x00000017ff007819 */ /* 0x000fc80000011605 */
[----:B------:R-:W-:-:S04]  /*1b50*/  LOP3.LUT R0, R0, 0xff, RZ, 0xc0, !PT ;  /* 0x000000ff00007812 */ /* 0x000fc800078ec0ff */
[----:B------:R-:W-:-:S04]  /*1b60*/  IADD3 R6, PT, PT, R0, R3, RZ ;  /* 0x0000000300067210 */ /* 0x000fc80007ffe0ff */
[----:B------:R-:W-:-:S04]  /*1b70*/  IADD3 R0, PT, PT, R6, -0x1, RZ ;  /* 0xffffffff06007810 */ /* 0x000fc80007ffe0ff */
[----:B------:R-:W-:-:S13]  /*1b80*/  ISETP.GE.U32.AND P0, PT, R0, 0xfe, PT ;  /* 0x000000fe0000780c */ /* 0x000fda0003f06070 */
[----:B------:R-:W-:Y:S05]  /*1b90*/  @!P0 BRA `(.L_x_17) ;  /* 0x0000000000808947 */ /* 0x000fea0003800000 */
[----:B------:R-:W-:-:S13]  /*1ba0*/  ISETP.GT.AND P0, PT, R6, 0xfe, PT ;  /* 0x000000fe0600780c */ /* 0x000fda0003f04270 */
[----:B------:R-:W-:Y:S05]  /*1bb0*/  @P0 BRA `(.L_x_18) ;  /* 0x00000000006c0947 */ /* 0x000fea0003800000 */
[----:B------:R-:W-:-:S13]  /*1bc0*/  ISETP.GE.AND P0, PT, R6, 0x1, PT ;  /* 0x000000010600780c */ /* 0x000fda0003f06270 */
[----:B------:R-:W-:Y:S05]  /*1bd0*/  @P0 BRA `(.L_x_19) ;  /* 0x0000000000980947 */ /* 0x000fea0003800000 */
[----:B------:R-:W-:Y:S02]  /*1be0*/  ISETP.GE.AND P0, PT, R6, -0x18, PT ;  /* 0xffffffe80600780c */ /* 0x000fe40003f06270 */
[----:B------:R-:W-:-:S11]  /*1bf0*/  LOP3.LUT R5, R5, 0x80000000, RZ, 0xc0, !PT ;  /* 0x8000000005057812 */ /* 0x000fd600078ec0ff */
[----:B------:R-:W-:Y:S05]  /*1c00*/  @!P0 BRA `(.L_x_19) ;  /* 0x00000000008c8947 */ /* 0x000fea0003800000 */
[CCC-:B------:R-:W-:Y:S01]  /*1c10*/  FFMA.RZ R0, R10.reuse, R8.reuse, R7.reuse ;  /* 0x000000080a007223 */ /* 0x1c0fe2000000c007 */
[-CC-:B------:R-:W-:Y:S01]  /*1c20*/  FFMA.RM R3, R10, R8.reuse, R7.reuse ;  /* 0x000000080a037223 */ /* 0x180fe20000004007 */
[C---:B------:R-:W-:Y:S02]  /*1c30*/  ISETP.NE.AND P2, PT, R6.reuse, RZ, PT ;  /* 0x000000ff0600720c */ /* 0x040fe40003f45270 */
[----:B------:R-:W-:Y:S02]  /*1c40*/  ISETP.NE.AND P1, PT, R6, RZ, PT ;  /* 0x000000ff0600720c */ /* 0x000fe40003f25270 */
[----:B------:R-:W-:Y:S01]  /*1c50*/  LOP3.LUT R4, R0, 0x7fffff, RZ, 0xc0, !PT ;  /* 0x007fffff00047812 */ /* 0x000fe200078ec0ff */
[----:B------:R-:W-:Y:S01]  /*1c60*/  FFMA.RP R0, R10, R8, R7 ;  /* 0x000000080a007223 */ /* 0x000fe20000008007 */
[----:B------:R-:W-:Y:S02]  /*1c70*/  IADD3 R7, PT, PT, R6, 0x20, RZ ;  /* 0x0000002006077810 */ /* 0x000fe40007ffe0ff */
[----:B------:R-:W-:-:S02]  /*1c80*/  LOP3.LUT R4, R4, 0x800000, RZ, 0xfc, !PT ;  /* 0x0080000004047812 */ /* 0x000fc400078efcff */
[----:B------:R-:W-:Y:S02]  /*1c90*/  IADD3 R6, PT, PT, -R6, RZ, RZ ;  /* 0x000000ff06067210 */ /* 0x000fe40007ffe1ff */
[----:B------:R-:W-:Y:S02]  /*1ca0*/  SHF.L.U32 R7, R4, R7, RZ ;  /* 0x0000000704077219 */ /* 0x000fe400000006ff */
[----:B------:R-:W-:Y:S02]  /*1cb0*/  FSETP.NEU.FTZ.AND P0, PT, R0, R3, PT ;  /* 0x000000030000720b */ /* 0x000fe40003f1d000 */
[----:B------:R-:W-:Y:S02]  /*1cc0*/  SEL R3, R6, RZ, P2 ;  /* 0x000000ff06037207 */ /* 0x000fe40001000000 */
[----:B------:R-:W-:Y:S02]  /*1cd0*/  ISETP.NE.AND P1, PT, R7, RZ, P1 ;  /* 0x000000ff0700720c */ /* 0x000fe40000f25270 */
[----:B------:R-:W-:-:S02]  /*1ce0*/  SHF.R.U32.HI R3, RZ, R3, R4 ;  /* 0x00000003ff037219 */ /* 0x000fc40000011604 */
[----:B------:R-:W-:Y:S02]  /*1cf0*/  PLOP3.LUT P0, PT, P0, P1, PT, 0xf8, 0x8f ;  /* 0x00000000008f781c */ /* 0x000fe40000703f70 */
[----:B------:R-:W-:Y:S02]  /*1d00*/  SHF.R.U32.HI R7, RZ, 0x1, R3 ;  /* 0x00000001ff077819 */ /* 0x000fe40000011603 */
[----:B------:R-:W-:-:S04]  /*1d10*/  SEL R0, RZ, 0x1, !P0 ;  /* 0x00000001ff007807 */ /* 0x000fc80004000000 */
[----:B------:R-:W-:-:S04]  /*1d20*/  LOP3.LUT R0, R0, 0x1, R7, 0xf8, !PT ;  /* 0x0000000100007812 */ /* 0x000fc800078ef807 */
[----:B------:R-:W-:-:S04]  /*1d30*/  LOP3.LUT R0, R0, R3, RZ, 0xc0, !PT ;  /* 0x0000000300007212 */ /* 0x000fc800078ec0ff */
[----:B------:R-:W-:-:S04]  /*1d40*/  IADD3 R0, PT, PT, R7, R0, RZ ;  /* 0x0000000007007210 */ /* 0x000fc80007ffe0ff */
[----:B------:R-:W-:Y:S01]  /*1d50*/  LOP3.LUT R5, R0, R5, RZ, 0xfc, !PT ;  /* 0x0000000500057212 */ /* 0x000fe200078efcff */
[----:B------:R-:W-:Y:S06]  /*1d60*/  BRA `(.L_x_19) ;  /* 0x0000000000347947 */ /* 0x000fec0003800000 */
.L_x_18:
[----:B------:R-:W-:-:S04]  /*1d70*/  LOP3.LUT R5, R5, 0x80000000, RZ, 0xc0, !PT ;  /* 0x8000000005057812 */ /* 0x000fc800078ec0ff */
[----:B------:R-:W-:Y:S01]  /*1d80*/  LOP3.LUT R5, R5, 0x7f800000, RZ, 0xfc, !PT ;  /* 0x7f80000005057812 */ /* 0x000fe200078efcff */
[----:B------:R-:W-:Y:S06]  /*1d90*/  BRA `(.L_x_19) ;  /* 0x0000000000287947 */ /* 0x000fec0003800000 */
.L_x_17:
[----:B------:R-:W-:Y:S01]  /*1da0*/  LEA R5, R3, R5, 0x17 ;  /* 0x0000000503057211 */ /* 0x000fe200078eb8ff */
[----:B------:R-:W-:Y:S06]  /*1db0*/  BRA `(.L_x_19) ;  /* 0x0000000000207947 */ /* 0x000fec0003800000 */
.L_x_16:
[----:B------:R-:W-:-:S04]  /*1dc0*/  LOP3.LUT R5, R3, 0x80000000, R5, 0x48, !PT ;  /* 0x8000000003057812 */ /* 0x000fc800078e4805 */
[----:B------:R-:W-:Y:S01]  /*1dd0*/  LOP3.LUT R5, R5, 0x7f800000, RZ, 0xfc, !PT ;  /* 0x7f80000005057812 */ /* 0x000fe200078efcff */
[----:B------:R-:W-:Y:S06]  /*1de0*/  BRA `(.L_x_19) ;  /* 0x0000000000147947 */ /* 0x000fec0003800000 */
.L_x_15:
[----:B------:R-:W-:Y:S01]  /*1df0*/  LOP3.LUT R5, R3, 0x80000000, R5, 0x48, !PT ;  /* 0x8000000003057812 */ /* 0x000fe200078e4805 */
[----:B------:R-:W-:Y:S06]  /*1e00*/  BRA `(.L_x_19) ;  /* 0x00000000000c7947 */ /* 0x000fec0003800000 */
.L_x_14:
[----:B------:R-:W0:Y:S01]  /*1e10*/  MUFU.RSQ R5, -QNAN ;  /* 0xffc0000000057908 */ /* 0x000e220000001400 */
[----:B------:R-:W-:Y:S05]  /*1e20*/  BRA `(.L_x_19) ;  /* 0x0000000000047947 */ /* 0x000fea0003800000 */
.L_x_13:
[----:B------:R-:W-:-:S07]  /*1e30*/  FADD.FTZ R5, R0, R3 ;  /* 0x0000000300057221 */ /* 0x000fce0000010000 */
.L_x_19:
[----:B------:R-:W-:-:S04]  /*1e40*/  HFMA2 R3, -RZ, RZ, 0, 0 ;  /* 0x00000000ff037431 */ /* 0x000fc800000001ff */
[----:B0-----:R-:W-:Y:S05]  /*1e50*/  RET.REL.NODEC R2 `(_Z25softmaxCrossEntropyKernelPfPiS_i) ;  /* 0xffffffe002687950 */ /* 0x001fea0003c3ffff */
.L_x_20:
[----:B------:R-:W-:-:S00]  /*1e60*/  BRA `(.L_x_20) ;  /* 0xfffffffc00fc7947 */ /* 0x000fc0000383ffff */
[----:B------:R-:W-:-:S00]  /*1e70*/  NOP ;  /* 0x0000000000007918 */ /* 0x000fc00000000000 */
        /* <DEDUP_REMOVED lines=8> */
.L_x_28:


//--------------------- .text._Z12LinearKernelPfS_S_S_ii --------------------------
	.section	.text._Z12LinearKernelPfS_S_S_ii,"ax",@progbits
	.align	128
        .global         _Z12LinearKernelPfS_S_S_ii
        .type           _Z12LinearKernelPfS_S_S_ii,@function
        .size           _Z12LinearKernelPfS_S_S_ii,(.L_x_30 - _Z12LinearKernelPfS_S_S_ii)
        .other          _Z12LinearKernelPfS_S_S_ii,@"STO_CUDA_ENTRY STV_DEFAULT"
_Z12LinearKernelPfS_S_S_ii:
.text._Z12LinearKernelPfS_S_S_ii:
[----:B------:R-:W-:Y:S01]  /*0000*/  LDC R1, c[0x0][0x37c] ;  /* 0x0000df00ff017b82 */ /* 0x000fe20000000800 */
[----:B------:R-:W0:Y:S07]  /*0010*/  S2R R2, SR_TID.X ;  /* 0x0000000000027919 */ /* 0x000e2e0000002100 */
[----:B------:R-:W0:Y:S08]  /*0020*/  S2UR UR4, SR_CTAID.X ;  /* 0x00000000000479c3 */ /* 0x000e300000002500 */
[----:B------:R-:W0:Y:S08]  /*0030*/  LDC R3, c[0x0][0x360] ;  /* 0x0000d800ff037b82 */ /* 0x000e300000000800 */
[----:B------:R-:W1:Y:S01]  /*0040*/  LDC R0, c[0x0][0x3a4] ;  /* 0x0000e900ff007b82 */ /* 0x000e620000000800 */
[----:B0-----:R-:W-:-:S05]  /*0050*/  IMAD R3, R3, UR4, R2 ;  /* 0x0000000403037c24 */ /* 0x001fca000f8e0202 */
[----:B-1----:R-:W-:-:S13]  /*0060*/  ISETP.GE.AND P0, PT, R3, R0, PT ;  /* 0x000000000300720c */ /* 0x002fda0003f06270 */
[----:B------:R-:W-:Y:S05]  /*0070*/  @P0 EXIT ;  /* 0x000000000000094d */ /* 0x000fea0003800000 */
[----:B------:R-:W0:Y:S01]  /*0080*/  LDC.64 R4, c[0x0][0x390] ;  /* 0x0000e400ff047b82 */ /* 0x000e220000000a00 */
[----:B------:R-:W1:Y:S01]  /*0090*/  LDCU.64 UR10, c[0x0][0x358] ;  /* 0x00006b00ff0a77ac */ /* 0x000e620008000a00 */
[----:B------:R-:W2:Y:S01]  /*00a0*/  LDCU UR6, c[0x0][0x3a0] ;  /* 0x00007400ff0677ac */ /* 0x000ea20008000800 */
[----:B0-----:R-:W-:-:S05]  /*00b0*/  IMAD.WIDE R4, R3, 0x4, R4 ;  /* 0x0000000403047825 */ /* 0x001fca00078e0204 */
[----:B-1----:R0:W5:Y:S01]  /*00c0*/  LDG.E R17, desc[UR10][R4.64] ;  /* 0x0000000a04117981 */ /* 0x002162000c1e1900 */
[----:B--2---:R-:W-:-:S09]  /*00d0*/  UISETP.GE.AND UP0, UPT, UR6, 0x1, UPT ;  /* 0x000000010600788c */ /* 0x004fd2000bf06270 */
[----:B0-----:R-:W-:Y:S05]  /*00e0*/  BRA.U !UP0, `(.L_x_21) ;  /* 0x0000000908ac7547 */ /* 0x001fea000b800000 */
[----:B------:R-:W-:Y:S01]  /*00f0*/  UISETP.GE.U32.AND UP1, UPT, UR6, 0x10, UPT ;  /* 0x000000100600788c */ /* 0x000fe2000bf26070 */
[----:B------:R-:W-:Y:S01]  /*0100*/  HFMA2 R2, -RZ, RZ, 0, 0 ;  /* 0x00000000ff027431 */ /* 0x000fe200000001ff */
[----:B------:R-:W-:-:S04]  /*0110*/  ULOP3.LUT UR7, UR6, 0xf, URZ, 0xc0, !UPT ;  /* 0x0000000f06077892 */ /* 0x000fc8000f8ec0ff */
[----:B------:R-:W-:-:S03]  /*0120*/  UISETP.NE.AND UP0, UPT, UR7, URZ, UPT ;  /* 0x000000ff0700728c */ /* 0x000fc6000bf05270 */
[----:B------:R-:W-:Y:S08]  /*0130*/  BRA.U !UP1, `(.L_x_22) ;  /* 0x0000000509407547 */ /* 0x000ff0000b800000 */
[----:B------:R-:W0:Y:S01]  /*0140*/  LDCU.64 UR4, c[0x0][0x380] ;  /* 0x00007000ff0477ac */ /* 0x000e220008000a00 */
[----:B------:R-:W-:Y:S01]  /*0150*/  MOV R5, R3 ;  /* 0x0000000300057202 */ /* 0x000fe20000000f00 */
[----:B------:R-:W-:-:S04]  /*0160*/  ULOP3.LUT UR8, UR6, 0x7ffffff0, URZ, 0xc0, !UPT ;  /* 0x7ffffff006087892 */ /* 0x000fc8000f8ec0ff */
[----:B------:R-:W-:Y:S02]  /*0170*/  UIADD3 UR9, UPT, UPT, -UR8, URZ, URZ ;  /* 0x000000ff08097290 */ /* 0x000fe4000fffe1ff */
[----:B------:R-:W-:Y:S01]  /*0180*/  MOV R2, UR8 ;  /* 0x0000000800027c02 */ /* 0x000fe20008000f00 */
[----:B0-----:R-:W-:-:S04]  /*0190*/  UIADD3 UR4, UP1, UPT, UR4, 0x20, URZ ;  /* 0x0000002004047890 */ /* 0x001fc8000ff3e0ff */
[----:B------:R-:W-:Y:S02]  /*01a0*/  UIADD3.X UR5, UPT, UPT, URZ, UR5, URZ, UP1, !UPT ;  /* 0x00000005ff057290 */ /* 0x000fe40008ffe4ff */
[----:B------:R-:W-:-:S04]  /*01b0*/  MOV R10, UR4 ;  /* 0x00000004000a7c02 */ /* 0x000fc80008000f00 */
[----:B------:R-:W-:-:S07]  /*01c0*/  MOV R11, UR5 ;  /* 0x00000005000b7c02 */ /* 0x000fce0008000f00 */
.L_x_23:
[----:B------:R-:W0:Y:S01]  /*01d0*/  LDC.64 R8, c[0x0][0x388] ;  /* 0x0000e200ff087b82 */ /* 0x000e220000000a00 */
[----:B------:R-:W2:Y:S04]  /*01e0*/  LDG.E R26, desc[UR10][R10.64+-0x20] ;  /* 0xffffe00a0a1a7981 */ /* 0x000ea8000c1e1900 */
[----:B------:R-:W3:Y:S04]  /*01f0*/  LDG.E R19, desc[UR10][R10.64+-0x1c] ;  /* 0xffffe40a0a137981 */ /* 0x000ee8000c1e1900 */
[----:B------:R-:W4:Y:S04]  /*0200*/  LDG.E R27, desc[UR10][R10.64+-0x18] ;  /* 0xffffe80a0a1b7981 */ /* 0x000f28000c1e1900 */
[----:B------:R-:W4:Y:S04]  /*0210*/  LDG.E R4, desc[UR10][R10.64+-0x14] ;  /* 0xffffec0a0a047981 */ /* 0x000f28000c1e1900 */
[----:B------:R-:W4:Y:S01]  /*0220*/  LDG.E R20, desc[UR10][R10.64+-0x8] ;  /* 0xfffff80a0a147981 */ /* 0x000f22000c1e1900 */
[----:B0-----:R-:W-:-:S05]  /*0230*/  IMAD.WIDE R8, R5, 0x4, R8 ;  /* 0x0000000405087825 */ /* 0x001fca00078e0208 */
[----:B------:R-:W2:Y:S01]  /*0240*/  LDG.E R16, desc[UR10][R8.64] ;  /* 0x0000000a08107981 */ /* 0x000ea2000c1e1900 */
[----:B------:R-:W-:-:S05]  /*0250*/  IMAD.WIDE R12, R0, 0x4, R8 ;  /* 0x00000004000c7825 */ /* 0x000fca00078e0208 */
[----:B------:R-:W3:Y:S01]  /*0260*/  LDG.E R18, desc[UR10][R12.64] ;  /* 0x0000000a0c127981 */ /* 0x000ee2000c1e1900 */
[----:B------:R-:W-:-:S03]  /*0270*/  IMAD.WIDE R22, R0, 0x4, R12 ;  /* 0x0000000400167825 */ /* 0x000fc600078e020c */
[----:B------:R-:W4:Y:S01]  /*0280*/  LDG.E R9, desc[UR10][R10.64+-0x10] ;  /* 0xfffff00a0a097981 */ /* 0x000f22000c1e1900 */
[----:B------:R-:W-:-:S03]  /*0290*/  IMAD.WIDE R14, R0, 0x4, R22 ;  /* 0x00000004000e7825 */ /* 0x000fc600078e0216 */
[----:B------:R-:W4:Y:S04]  /*02a0*/  LDG.E R24, desc[UR10][R22.64] ;  /* 0x0000000a16187981 */ /* 0x000f28000c1e1900 */
[----:B------:R-:W4:Y:S01]  /*02b0*/  LDG.E R7, desc[UR10][R14.64] ;  /* 0x0000000a0e077981 */ /* 0x000f22000c1e1900 */
[----:B------:R-:W-:-:S03]  /*02c0*/  IMAD.WIDE R28, R0, 0x4, R14 ;  /* 0x00000004001c7825 */ /* 0x000fc600078e020e */
[----:B------:R-:W4:Y:S04]  /*02d0*/  LDG.E R8, desc[UR10][R10.64+-0xc] ;  /* 0xfffff40a0a087981 */ /* 0x000f28000c1e1900 */
[----:B------:R0:W4:Y:S02]  /*02e0*/  LDG.E R6, desc[UR10][R28.64] ;  /* 0x0000000a1c067981 */ /* 0x000124000c1e1900 */
[----:B0-----:R-:W-:-:S05]  /*02f0*/  IMAD.WIDE R28, R0, 0x4, R28 ;  /* 0x00000004001c7825 */ /* 0x001fca00078e021c */
[----:B------:R-:W4:Y:S01]  /*0300*/  LDG.E R21, desc[UR10][R28.64] ;  /* 0x0000000a1c157981 */ /* 0x000f22000c1e1900 */
[----:B------:R-:W-:-:S05]  /*0310*/  IMAD.WIDE R22, R0, 0x4, R28 ;  /* 0x0000000400167825 */ /* 0x000fca00078e021c */
[----:B------:R0:W4:Y:S01]  /*0320*/  LDG.E R25, desc[UR10][R22.64] ;  /* 0x0000000a16197981 */ /* 0x000122000c1e1900 */
[----:B------:R-:W-:-:S03]  /*0330*/  IMAD.WIDE R12, R0, 0x4, R22 ;  /* 0x00000004000c7825 */ /* 0x000fc600078e0216 */
[----:B------:R-:W4:Y:S01]  /*0340*/  LDG.E R29, desc[UR10][R10.64+-0x4] ;  /* 0xfffffc0a0a1d7981 */ /* 0x000f22000c1e1900 */
[----:B------:R-:W-:-:S03]  /*0350*/  IMAD.WIDE R14, R0, 0x4, R12 ;  /* 0x00000004000e7825 */ /* 0x000fc600078e020c */
[----:B------:R-:W4:Y:S04]  /*0360*/  LDG.E R12, desc[UR10][R12.64] ;  /* 0x0000000a0c0c7981 */ /* 0x000f28000c1e1900 */
[----:B------:R-:W4:Y:S01]  /*0370*/  LDG.E R13, desc[UR10][R10.64+0x8] ;  /* 0x0000080a0a0d7981 */ /* 0x000f22000c1e1900 */
[----:B--2--5:R-:W-:Y:S01]  /*0380*/  FFMA R26, R26, R16, R17 ;  /* 0x000000101a1a7223 */ /* 0x024fe20000000011 */
[C---:B------:R-:W-:Y:S02]  /*0390*/  IMAD.WIDE R16, R0.reuse, 0x4, R14 ;  /* 0x0000000400107825 */ /* 0x040fe400078e020e */
[----:B------:R-:W2:Y:S02]  /*03a0*/  LDG.E R14, desc[UR10][R14.64] ;  /* 0x0000000a0e0e7981 */ /* 0x000ea4000c1e1900 */
[----:B---3--:R-:W-:Y:S01]  /*03b0*/  FFMA R26, R19, R18, R26 ;  /* 0x00000012131a7223 */ /* 0x008fe2000000001a */
[----:B------:R-:W-:-:S02]  /*03c0*/  IMAD.WIDE R18, R0, 0x4, R16 ;  /* 0x0000000400127825 */ /* 0x000fc400078e0210 */
[----:B------:R-:W3:Y:S02]  /*03d0*/  LDG.E R16, desc[UR10][R16.64] ;  /* 0x0000000a10107981 */ /* 0x000ee4000c1e1900 */
[----:B0-----:R-:W-:-:S04]  /*03e0*/  IMAD.WIDE R22, R0, 0x4, R18 ;  /* 0x0000000400167825 */ /* 0x001fc800078e0212 */
[----:B----4-:R-:W-:Y:S01]  /*03f0*/  FFMA R27, R27, R24, R26 ;  /* 0x000000181b1b7223 */ /* 0x010fe2000000001a */
[----:B------:R-:W4:Y:S04]  /*0400*/  LDG.E R18, desc[UR10][R18.64] ;  /* 0x0000000a12127981 */ /* 0x000f28000c1e1900 */
[----:B------:R-:W2:Y:S01]  /*0410*/  LDG.E R24, desc[UR10][R10.64] ;  /* 0x0000000a0a187981 */ /* 0x000ea2000c1e1900 */
[----:B------:R-:W-:Y:S01]  /*0420*/  FFMA R28, R4, R7, R27 ;  /* 0x00000007041c7223 */ /* 0x000fe2000000001b */
[C---:B------:R-:W-:Y:S02]  /*0430*/  IMAD.WIDE R26, R0.reuse, 0x4, R22 ;  /* 0x00000004001a7825 */ /* 0x040fe400078e0216 */
[----:B------:R-:W3:Y:S02]  /*0440*/  LDG.E R4, desc[UR10][R10.64+0x4] ;  /* 0x0000040a0a047981 */ /* 0x000ee4000c1e1900 */
[----:B------:R-:W-:Y:S01]  /*0450*/  FFMA R9, R9, R6, R28 ;  /* 0x0000000609097223 */ /* 0x000fe2000000001c */
[----:B------:R-:W-:Y:S01]  /*0460*/  IMAD.WIDE R6, R0, 0x4, R26 ;  /* 0x0000000400067825 */ /* 0x000fe200078e021a */
[----:B------:R-:W4:Y:S04]  /*0470*/  LDG.E R22, desc[UR10][R22.64] ;  /* 0x0000000a16167981 */ /* 0x000f28000c1e1900 */
[----:B------:R-:W4:Y:S04]  /*0480*/  LDG.E R15, desc[UR10][R10.64+0xc] ;  /* 0x00000c0a0a0f7981 */ /* 0x000f28000c1e1900 */
[----:B------:R-:W4:Y:S04]  /*0490*/  LDG.E R26, desc[UR10][R26.64] ;  /* 0x0000000a1a1a7981 */ /* 0x000f28000c1e1900 */
[----:B------:R-:W4:Y:S01]  /*04a0*/  LDG.E R17, desc[UR10][R10.64+0x10] ;  /* 0x0000100a0a117981 */ /* 0x000f22000c1e1900 */
[----:B------:R-:W-:Y:S01]  /*04b0*/  FFMA R21, R8, R21, R9 ;  /* 0x0000001508157223 */ /* 0x000fe20000000009 */
[----:B------:R-:W-:-:S02]  /*04c0*/  IMAD.WIDE R8, R0, 0x4, R6 ;  /* 0x0000000400087825 */ /* 0x000fc400078e0206 */
[----:B------:R0:W4:Y:S04]  /*04d0*/  LDG.E R6, desc[UR10][R6.64] ;  /* 0x0000000a06067981 */ /* 0x000128000c1e1900 */
[----:B------:R-:W4:Y:S04]  /*04e0*/  LDG.E R23, desc[UR10][R10.64+0x14] ;  /* 0x0000140a0a177981 */ /* 0x000f28000c1e1900 */
[----:B------:R-:W4:Y:S01]  /*04f0*/  LDG.E R19, desc[UR10][R8.64] ;  /* 0x0000000a08137981 */ /* 0x000f22000c1e1900 */
[----:B0-----:R-:W-:Y:S01]  /*0500*/  FFMA R7, R20, R25, R21 ;  /* 0x0000001914077223 */ /* 0x001fe20000000015 */
[----:B------:R-:W-:-:S02]  /*0510*/  IMAD.WIDE R20, R0, 0x4, R8 ;  /* 0x0000000400147825 */ /* 0x000fc400078e0208 */
[----:B------:R-:W4:Y:S04]  /*0520*/  LDG.E R28, desc[UR10][R10.64+0x18] ;  /* 0x0000180a0a1c7981 */ /* 0x000f28000c1e1900 */
[----:B------:R0:W4:Y:S04]  /*0530*/  LDG.E R25, desc[UR10][R10.64+0x1c] ;  /* 0x00001c0a0a197981 */ /* 0x000128000c1e1900 */
[----:B------:R-:W4:Y:S01]  /*0540*/  LDG.E R20, desc[UR10][R20.64] ;  /* 0x0000000a14147981 */ /* 0x000f22000c1e1900 */
[----:B------:R-:W-:Y:S01]  /*0550*/  FFMA R29, R29, R12, R7 ;  /* 0x0000000c1d1d7223 */ /* 0x000fe20000000007 */
[----:B------:R-:W-:-:S04]  /*0560*/  UIADD3 UR9, UPT, UPT, UR9, 0x10, URZ ;  /* 0x0000001009097890 */ /* 0x000fc8000fffe0ff */
[----:B------:R-:W-:Y:S01]  /*0570*/  UISETP.NE.AND UP1, UPT, UR9, URZ, UPT ;  /* 0x000000ff0900728c */ /* 0x000fe2000bf25270 */
[----:B0-----:R-:W-:Y:S02]  /*0580*/  IADD3 R10, P0, PT, R10, 0x40, RZ ;  /* 0x000000400a0a7810 */ /* 0x001fe40007f1e0ff */
[----:B------:R-:W-:Y:S02]  /*0590*/  LEA R5, R0, R5, 0x4 ;  /* 0x0000000500057211 */ /* 0x000fe400078e20ff */
[----:B------:R-:W-:Y:S01]  /*05a0*/  IADD3.X R11, PT, PT, RZ, R11, RZ, P0, !PT ;  /* 0x0000000bff0b7210 */ /* 0x000fe200007fe4ff */
[----:B--2---:R-:W-:-:S04]  /*05b0*/  FFMA R29, R24, R14, R29 ;  /* 0x0000000e181d7223 */ /* 0x004fc8000000001d */
[----:B---3--:R-:W-:-:S04]  /*05c0*/  FFMA R4, R4, R16, R29 ;  /* 0x0000001004047223 */ /* 0x008fc8000000001d */
[----:B----4-:R-:W-:-:S04]  /*05d0*/  FFMA R4, R13, R18, R4 ;  /* 0x000000120d047223 */ /* 0x010fc80000000004 */
[----:B------:R-:W-:-:S04]  /*05e0*/  FFMA R4, R15, R22, R4 ;  /* 0x000000160f047223 */ /* 0x000fc80000000004 */
[----:B------:R-:W-:-:S04]  /*05f0*/  FFMA R4, R17, R26, R4 ;  /* 0x0000001a11047223 */ /* 0x000fc80000000004 */
[----:B------:R-:W-:-:S04]  /*0600*/  FFMA R23, R23, R6, R4 ;  /* 0x0000000617177223 */ /* 0x000fc80000000004 */
[----:B------:R-:W-:-:S04]  /*0610*/  FFMA R28, R28, R19, R23 ;  /* 0x000000131c1c7223 */ /* 0x000fc80000000017 */
[----:B------:R-:W-:Y:S01]  /*0620*/  FFMA R17, R25, R20, R28 ;  /* 0x0000001419117223 */ /* 0x000fe2000000001c */
[----:B------:R-:W-:Y:S06]  /*0630*/  BRA.U UP1, `(.L_x_23) ;  /* 0xfffffff901e47547 */ /* 0x000fec000b83ffff */
.L_x_22:
[----:B------:R-:W-:Y:S05]  /*0640*/  BRA.U !UP0, `(.L_x_21) ;  /* 0x0000000508547547 */ /* 0x000fea000b800000 */
[----:B------:R-:W-:Y:S02]  /*0650*/  UISETP.GE.U32.AND UP0, UPT, UR7, 0x8, UPT ;  /* 0x000000080700788c */ /* 0x000fe4000bf06070 */
[----:B------:R-:W-:-:S04]  /*0660*/  ULOP3.LUT UR5, UR6, 0x7, URZ, 0xc0, !UPT ;  /* 0x0000000706057892 */ /* 0x000fc8000f8ec0ff */
[----:B------:R-:W-:-:S03]  /*0670*/  UISETP.NE.AND UP1, UPT, UR5, URZ, UPT ;  /* 0x000000ff0500728c */ /* 0x000fc6000bf25270 */
[----:B------:R-:W-:Y:S08]  /*0680*/  BRA.U !UP0, `(.L_x_24) ;  /* 0x0000000108947547 */ /* 0x000ff0000b800000 */
[----:B------:R-:W0:Y:S01]  /*0690*/  LDC.64 R12, c[0x0][0x388] ;  /* 0x0000e200ff0c7b82 */ /* 0x000e220000000a00 */
[----:B------:R-:W-:-:S07]  /*06a0*/  IMAD R7, R2, R0, R3 ;  /* 0x0000000002077224 */ /* 0x000fce00078e0203 */
[----:B------:R-:W1:Y:S01]  /*06b0*/  LDC.64 R4, c[0x0][0x380] ;  /* 0x0000e000ff047b82 */ /* 0x000e620000000a00 */
[----:B0-----:R-:W-:-:S05]  /*06c0*/  IMAD.WIDE R12, R7, 0x4, R12 ;  /* 0x00000004070c7825 */ /* 0x001fca00078e020c */
[----:B------:R0:W2:Y:S01]  /*06d0*/  LDG.E R16, desc[UR10][R12.64] ;  /* 0x0000000a0c107981 */ /* 0x0000a2000c1e1900 */
[----:B------:R-:W-:-:S04]  /*06e0*/  IMAD.WIDE R14, R0, 0x4, R12 ;  /* 0x00000004000e7825 */ /* 0x000fc800078e020c */
[----:B-1----:R-:W-:Y:S01]  /*06f0*/  IMAD.WIDE.U32 R4, R2, 0x4, R4 ;  /* 0x0000000402047825 */ /* 0x002fe200078e0004 */
[----:B------:R1:W3:Y:S03]  /*0700*/  LDG.E R20, desc[UR10][R14.64] ;  /* 0x0000000a0e147981 */ /* 0x0002e6000c1e1900 */
[C---:B------:R-:W-:Y:S01]  /*0710*/  IMAD.WIDE R22, R0.reuse, 0x4, R14 ;  /* 0x0000000400167825 */ /* 0x040fe200078e020e */
[----:B------:R-:W2:Y:S04]  /*0720*/  LDG.E R18, desc[UR10][R4.64] ;  /* 0x0000000a04127981 */ /* 0x000ea8000c1e1900 */
[----:B------:R-:W3:Y:S01]  /*0730*/  LDG.E R19, desc[UR10][R4.64+0x4] ;  /* 0x0000040a04137981 */ /* 0x000ee2000c1e1900 */
[----:B------:R-:W-:-:S03]  /*0740*/  IMAD.WIDE R8, R0, 0x4, R22 ;  /* 0x0000000400087825 */ /* 0x000fc600078e0216 */
[----:B------:R-:W4:Y:S01]  /*0750*/  LDG.E R22, desc[UR10][R22.64] ;  /* 0x0000000a16167981 */ /* 0x000f22000c1e1900 */
[----:B------:R-:W-:-:S03]  /*0760*/  IMAD.WIDE R10, R0, 0x4, R8 ;  /* 0x00000004000a7825 */ /* 0x000fc600078e0208 */
[----:B------:R-:W4:Y:S04]  /*0770*/  LDG.E R21, desc[UR10][R4.64+0x8] ;  /* 0x0000080a04157981 */ /* 0x000f28000c1e1900 */
[----:B------:R-:W4:Y:S01]  /*0780*/  LDG.E R9, desc[UR10][R8.64] ;  /* 0x0000000a08097981 */ /* 0x000f22000c1e1900 */
[----:B------:R-:W-:-:S03]  /*0790*/  IMAD.WIDE R6, R0, 0x4, R10 ;  /* 0x0000000400067825 */ /* 0x000fc600078e020a */
[----:B------:R-:W4:Y:S01]  /*07a0*/  LDG.E R24, desc[UR10][R4.64+0xc] ;  /* 0x00000c0a04187981 */ /* 0x000f22000c1e1900 */
[----:B0-----:R-:W-:-:S03]  /*07b0*/  IMAD.WIDE R12, R0, 0x4, R6 ;  /* 0x00000004000c7825 */ /* 0x001fc600078e0206 */
[----:B------:R-:W4:Y:S04]  /*07c0*/  LDG.E R10, desc[UR10][R10.64] ;  /* 0x0000000a0a0a7981 */ /* 0x000f28000c1e1900 */
[----:B------:R-:W4:Y:S01]  /*07d0*/  LDG.E R25, desc[UR10][R4.64+0x10] ;  /* 0x0000100a04197981 */ /* 0x000f22000c1e1900 */
[----:B-1----:R-:W-:-:S03]  /*07e0*/  IMAD.WIDE R14, R0, 0x4, R12 ;  /* 0x00000004000e7825 */ /* 0x002fc600078e020c */
[----:B------:R-:W4:Y:S04]  /*07f0*/  LDG.E R7, desc[UR10][R6.64] ;  /* 0x0000000a06077981 */ /* 0x000f28000c1e1900 */
[----:B------:R-:W4:Y:S04]  /*0800*/  LDG.E R26, desc[UR10][R4.64+0x14] ;  /* 0x0000140a041a7981 */ /* 0x000f28000c1e1900 */
[----:B------:R-:W4:Y:S04]  /*0810*/  LDG.E R12, desc[UR10][R12.64] ;  /* 0x0000000a0c0c7981 */ /* 0x000f28000c1e1900 */
[----:B------:R-:W4:Y:S04]  /*0820*/  LDG.E R23, desc[UR10][R4.64+0x18] ;  /* 0x0000180a04177981 */ /* 0x000f28000c1e1900 */
[----:B------:R-:W4:Y:S04]  /*0830*/  LDG.E R14, desc[UR10][R14.64] ;  /* 0x0000000a0e0e7981 */ /* 0x000f28000c1e1900 */
[----:B------:R-:W4:Y:S01]  /*0840*/  LDG.E R8, desc[UR10][R4.64+0x1c] ;  /* 0x00001c0a04087981 */ /* 0x000f22000c1e1900 */
[----:B------:R-:W-:Y:S01]  /*0850*/  IADD3 R2, PT, PT, R2, 0x8, RZ ;  /* 0x0000000802027810 */ /* 0x000fe20007ffe0ff */
[----:B--2--5:R-:W-:-:S04]  /*0860*/  FFMA R16, R18, R16, R17 ;  /* 0x0000001012107223 */ /* 0x024fc80000000011 */
[----:B---3--:R-:W-:-:S04]  /*0870*/  FFMA R16, R19, R20, R16 ;  /* 0x0000001413107223 */ /* 0x008fc80000000010 */
[----:B----4-:R-:W-:-:S04]  /*0880*/  FFMA R21, R21, R22, R16 ;  /* 0x0000001615157223 */ /* 0x010fc80000000010 */
[----:B------:R-:W-:-:S04]  /*0890*/  FFMA R24, R24, R9, R21 ;  /* 0x0000000918187223 */ /* 0x000fc80000000015 */
[----:B------:R-:W-:-:S04]  /*08a0*/  FFMA R25, R25, R10, R24 ;  /* 0x0000000a19197223 */ /* 0x000fc80000000018 */
[----:B------:R-:W-:-:S04]  /*08b0*/  FFMA R26, R26, R7, R25 ;  /* 0x000000071a1a7223 */ /* 0x000fc80000000019 */
[----:B------:R-:W-:-:S04]  /*08c0*/  FFMA R23, R23, R12, R26 ;  /* 0x0000000c17177223 */ /* 0x000fc8000000001a */
[----:B------:R-:W-:-:S07]  /*08d0*/  FFMA R17, R8, R14, R23 ;  /* 0x0000000e08117223 */ /* 0x000fce0000000017 */
.L_x_24:
        /* <DEDUP_REMOVED lines=8> */
[----:B0-----:R-:W-:-:S04]  /*0960*/  IMAD.WIDE R6, R9, 0x4, R6 ;  /* 0x0000000409067825 */ /* 0x001fc800078e0206 */
[----:B------:R-:W-:Y:S02]  /*0970*/  IMAD.WIDE R8, R0, 0x4, R6 ;  /* 0x0000000400087825 */ /* 0x000fe400078e0206 */
[----:B------:R-:W2:Y:S02]  /*0980*/  LDG.E R6, desc[UR10][R6.64] ;  /* 0x0000000a06067981 */ /* 0x000ea4000c1e1900 */
[----:B-1----:R-:W-:-:S04]  /*0990*/  IMAD.WIDE.U32 R4, R2, 0x4, R4 ;  /* 0x0000000402047825 */ /* 0x002fc800078e0004 */
[C---:B------:R-:W-:Y:S01]  /*09a0*/  IMAD.WIDE R10, R0.reuse, 0x4, R8 ;  /* 0x00000004000a7825 */ /* 0x040fe200078e0208 */
[----:B------:R-:W2:Y:S04]  /*09b0*/  LDG.E R14, desc[UR10][R4.64] ;  /* 0x0000000a040e7981 */ /* 0x000ea8000c1e1900 */
[----:B------:R-:W3:Y:S01]  /*09c0*/  LDG.E R8, desc[UR10][R8.64] ;  /* 0x0000000a08087981 */ /* 0x000ee2000c1e1900 */
[----:B------:R-:W-:-:S03]  /*09d0*/  IMAD.WIDE R12, R0, 0x4, R10 ;  /* 0x00000004000c7825 */ /* 0x000fc600078e020a */
[----:B------:R-:W3:Y:S04]  /*09e0*/  LDG.E R15, desc[UR10][R4.64+0x4] ;  /* 0x0000040a040f7981 */ /* 0x000ee8000c1e1900 */
        /* <DEDUP_REMOVED lines=8> */
[----:B------:R-:W-:-:S07]  /*0a70*/  FFMA R17, R21, R12, R14 ;  /* 0x0000000c15117223 */ /* 0x000fce000000000e */
.L_x_25:
[----:B------:R-:W-:Y:S05]  /*0a80*/  BRA.U !UP1, `(.L_x_21) ;  /* 0x0000000109447547 */ /* 0x000fea000b800000 */
[----:B------:R-:W0:Y:S01]  /*0a90*/  LDC.64 R4, c[0x0][0x380] ;  /* 0x0000e000ff047b82 */ /* 0x000e220000000a00 */
[----:B------:R-:W-:Y:S01]  /*0aa0*/  IMAD R11, R2, R0, R3 ;  /* 0x00000000020b7224 */ /* 0x000fe200078e0203 */
[----:B------:R-:W-:-:S06]  /*0ab0*/  UIADD3 UR4, UPT, UPT, -UR4, URZ, URZ ;  /* 0x000000ff04047290 */ /* 0x000fcc000fffe1ff */
[----:B------:R-:W1:Y:S01]  /*0ac0*/  LDC.64 R8, c[0x0][0x388] ;  /* 0x0000e200ff087b82 */ /* 0x000e620000000a00 */
[----:B0-----:R-:W-:-:S03]  /*0ad0*/  IMAD.WIDE.U32 R4, R2, 0x4, R4 ;  /* 0x0000000402047825 */ /* 0x001fc600078e0004 */
[----:B------:R-:W-:Y:S02]  /*0ae0*/  MOV R6, R4 ;  /* 0x0000000400067202 */ /* 0x000fe40000000f00 */
[----:B------:R-:W-:-:S07]  /*0af0*/  MOV R7, R5 ;  /* 0x0000000500077202 */ /* 0x000fce0000000f00 */
.L_x_26:
[C---:B-1----:R-:W-:Y:S01]  /*0b00*/  IMAD.WIDE R4, R11.reuse, 0x4, R8 ;  /* 0x000000040b047825 */ /* 0x042fe200078e0208 */
[----:B------:R0:W2:Y:S05]  /*0b10*/  LDG.E R2, desc[UR10][R6.64] ;  /* 0x0000000a06027981 */ /* 0x0000aa000c1e1900 */
[----:B------:R-:W2:Y:S01]  /*0b20*/  LDG.E R4, desc[UR10][R4.64] ;  /* 0x0000000a04047981 */ /* 0x000ea2000c1e1900 */
[----:B------:R-:W-:Y:S01]  /*0b30*/  UIADD3 UR4, UPT, UPT, UR4, 0x1, URZ ;  /* 0x0000000104047890 */ /* 0x000fe2000fffe0ff */
[----:B------:R-:W-:-:S03]  /*0b40*/  IADD3 R11, PT, PT, R11, R0, RZ ;  /* 0x000000000b0b7210 */ /* 0x000fc60007ffe0ff */
[----:B------:R-:W-:Y:S01]  /*0b50*/  UISETP.NE.AND UP0, UPT, UR4, URZ, UPT ;  /* 0x000000ff0400728c */ /* 0x000fe2000bf05270 */
[----:B0-----:R-:W-:-:S04]  /*0b60*/  IADD3 R6, P0, PT, R6, 0x4, RZ ;  /* 0x0000000406067810 */ /* 0x001fc80007f1e0ff */
[----:B------:R-:W-:Y:S01]  /*0b70*/  IADD3.X R7, PT, PT, RZ, R7, RZ, P0, !PT ;  /* 0x00000007ff077210 */ /* 0x000fe200007fe4ff */
[----:B--2--5:R-:W-:-:S03]  /*0b80*/  FFMA R17, R2, R4, R17 ;  /* 0x0000000402117223 */ /* 0x024fc60000000011 */
[----:B------:R-:W-:Y:S05]  /*0b90*/  BRA.U UP0, `(.L_x_26) ;  /* 0xfffffffd00d87547 */ /* 0x000fea000b83ffff */
.L_x_21:
[----:B------:R-:W0:Y:S02]  /*0ba0*/  LDC.64 R4, c[0x0][0x398] ;  /* 0x0000e600ff047b82 */ /* 0x000e240000000a00 */
[----:B0-----:R-:W-:-:S05]  /*0bb0*/  IMAD.WIDE R2, R3, 0x4, R4 ;  /* 0x0000000403027825 */ /* 0x001fca00078e0204 */
[----:B-----5:R-:W-:Y:S01]  /*0bc0*/  STG.E desc[UR10][R2.64], R17 ;  /* 0x0000001102007986 */ /* 0x020fe2000c10190a */
[----:B------:R-:W-:Y:S05]  /*0bd0*/  EXIT ;  /* 0x000000000000794d */ /* 0x000fea0003800000 */
.L_x_27:
        /* <DEDUP_REMOVED lines=10> */
.L_x_30:


//--------------------- .nv.shared._Z25softmaxCrossEntropyKernelPfPiS_i --------------------------
	.section	.nv.shared._Z25softmaxCrossEntropyKernelPfPiS_i,"aw",@nobits
	.sectionflags	@""
	.align	16
	.zero		1024


//--------------------- .nv.shared.reserved.0     --------------------------
	.section	.nv.shared.reserved.0,"aw",@nobits
	.weak		__nv_reservedSMEM_offset_0_alias
	.size		__nv_reservedSMEM_offset_0_alias, 0, 64
	.other		__nv_reservedSMEM_offset_0_alias,@"STO_CUDA_RESERVED_SHARED STV_DEFAULT"
__nv_reservedSMEM_offset_0_alias:
	.zero		0
	.zero		64


//--------------------- .nv.shared._Z12LinearKernelPfS_S_S_ii --------------------------
	.section	.nv.shared._Z12LinearKernelPfS_S_S_ii,"aw",@nobits
	.sectionflags	@""
	.align	16
	.zero		1024


//--------------------- .nv.constant0._Z25softmaxCrossEntropyKernelPfPiS_i --------------------------
	.section	.nv.constant0._Z25softmaxCrossEntropyKernelPfPiS_i,"a",@progbits
	.sectionflags	@""
	.align	4
.nv.constant0._Z25softmaxCrossEntropyKernelPfPiS_i:
	.zero		924


//--------------------- .nv.constant0._Z12LinearKernelPfS_S_S_ii --------------------------
	.section	.nv.constant0._Z12LinearKernelPfS_S_S_ii,"a",@progbits
	.sectionflags	@""
	.align	4
.nv.constant0._Z12LinearKernelPfS_S_S_ii:
	.zero		936


//--------------------- SYMBOLS --------------------------

	.type		.nv.reservedSmem.offset0,@object
	.size		.nv.reservedSmem.offset0,0x4
	.type		.nv.reservedSmem.cap,@object
	.size		.nv.reservedSmem.cap,0x4
